	.target	sm_90a

	.elftype	@"ET_EXEC"


//--------------------- .note.nv.tkinfo           --------------------------
	.section	.note.nv.tkinfo,"",@"SHT_NOTE"
	.sectionflags	@"SHF_NOTE_NV_TKINFO"
	.tkinfo
        /*0018*/ 	.word	0x00000002
        /*0030*/ 	.string	""
        /*0030*/ 	.string	"ptxas"
        /*0030*/ 	.string	"Cuda compilation tools, release 13.0, V13.0.88"
        /*0030*/ 	.string	"Build cuda_13.0.r13.0/compiler.36424714_0"
        /*0030*/ 	.string	"-arch sm_90a -m 64 "



//--------------------- .note.nv.cuinfo           --------------------------
	.section	.note.nv.cuinfo,"",@"SHT_NOTE"
	.sectionflags	@"SHF_NOTE_NV_CUINFO"
        /*0018*/ 	.short	0x0002
        /*001a*/ 	.short	0x005a
        /*001c*/ 	.short	0x0082
	.zero		2


//--------------------- .nv.info                  --------------------------
	.section	.nv.info,"",@"SHT_CUDA_INFO"
	.align	4


	//----- nvinfo : EIATTR_REGCOUNT
	.align		4
        /*0000*/ 	.byte	0x04, 0x2f
        /*0002*/ 	.short	(.L_12 - .L_11)
	.align		4
.L_11:
        /*0004*/ 	.word	index@(_ZN7cutlass13device_kernelINS_4gemm6kernel13GemmUniversalIN4cute5tupleIJiiiiEEENS1_10collective13CollectiveMmaINS1_37MainloopSm90TmaGmmaWarpSpecializedFP8ILi3ENS5_IJNS4_1CILi1EEESB_SB_EEENS1_32KernelTmaWarpSpecializedPingpongEEENS5_IJNSA_ILi64EEENSA_ILi128EEENSA_ILi32EEEEEENS_12float_e5m2_tENS5_IJlSB_lEEESJ_SK_NS4_8TiledMMAINS4_8MMA_AtomIJNS4_4SM904GMMA31MMA_64x128x32_F32E5M2E5M2_SS_TNILNSO_7ScaleInE1ELSQ_1EEEEEENS4_6LayoutISC_NS5_IJNSA_ILi0EEESU_SU_EEEEENS5_IJNS4_10UnderscoreESX_SX_EEEEENS4_13SM90_TMA_LOADENS4_14ComposedLayoutINS4_7SwizzleILi1ELi4ELi3EEENS4_18smem_ptr_flag_bitsILi8EEENST_INS5_IJNSA_ILi8EEESH_EEENS5_IJSH_SB_EEEEEEEvNS4_8identityES10_S1A_vS1B_EENS_8epilogue10collective6detail29Sm90TmaWarpSpecializedAdapterINS1E_15DefaultEpilogueISJ_SK_SK_NS1D_6thread17LinearCombinationISJ_Li1EffLNS1I_9ScaleType4KindE0ELNS_15FloatRoundStyleE2ESJ_EENS1_15EpilogueDefaultEEEEEvvEEEEvNT_6ParamsE)
        /*0008*/ 	.word	0x000000a8


	//----- nvinfo : EIATTR_FRAME_SIZE
	.align		4
.L_12:
        /*000c*/ 	.byte	0x04, 0x11
        /*000e*/ 	.short	(.L_14 - .L_13)
	.align		4
.L_13:
        /*0010*/ 	.word	index@(_ZN7cutlass13device_kernelINS_4gemm6kernel13GemmUniversalIN4cute5tupleIJiiiiEEENS1_10collective13CollectiveMmaINS1_37MainloopSm90TmaGmmaWarpSpecializedFP8ILi3ENS5_IJNS4_1CILi1EEESB_SB_EEENS1_32KernelTmaWarpSpecializedPingpongEEENS5_IJNSA_ILi64EEENSA_ILi128EEENSA_ILi32EEEEEENS_12float_e5m2_tENS5_IJlSB_lEEESJ_SK_NS4_8TiledMMAINS4_8MMA_AtomIJNS4_4SM904GMMA31MMA_64x128x32_F32E5M2E5M2_SS_TNILNSO_7ScaleInE1ELSQ_1EEEEEENS4_6LayoutISC_NS5_IJNSA_ILi0EEESU_SU_EEEEENS5_IJNS4_10UnderscoreESX_SX_EEEEENS4_13SM90_TMA_LOADENS4_14ComposedLayoutINS4_7SwizzleILi1ELi4ELi3EEENS4_18smem_ptr_flag_bitsILi8EEENST_INS5_IJNSA_ILi8EEESH_EEENS5_IJSH_SB_EEEEEEEvNS4_8identityES10_S1A_vS1B_EENS_8epilogue10collective6detail29Sm90TmaWarpSpecializedAdapterINS1E_15DefaultEpilogueISJ_SK_SK_NS1D_6thread17LinearCombinationISJ_Li1EffLNS1I_9ScaleType4KindE0ELNS_15FloatRoundStyleE2ESJ_EENS1_15EpilogueDefaultEEEEEvvEEEEvNT_6ParamsE)
        /*0014*/ 	.word	0x00000000


	//----- nvinfo : EIATTR_MIN_STACK_SIZE
	.align		4
.L_14:
        /*0018*/ 	.byte	0x04, 0x12
        /*001a*/ 	.short	(.L_16 - .L_15)
	.align		4
.L_15:
        /*001c*/ 	.word	index@(_ZN7cutlass13device_kernelINS_4gemm6kernel13GemmUniversalIN4cute5tupleIJiiiiEEENS1_10collective13CollectiveMmaINS1_37MainloopSm90TmaGmmaWarpSpecializedFP8ILi3ENS5_IJNS4_1CILi1EEESB_SB_EEENS1_32KernelTmaWarpSpecializedPingpongEEENS5_IJNSA_ILi64EEENSA_ILi128EEENSA_ILi32EEEEEENS_12float_e5m2_tENS5_IJlSB_lEEESJ_SK_NS4_8TiledMMAINS4_8MMA_AtomIJNS4_4SM904GMMA31MMA_64x128x32_F32E5M2E5M2_SS_TNILNSO_7ScaleInE1ELSQ_1EEEEEENS4_6LayoutISC_NS5_IJNSA_ILi0EEESU_SU_EEEEENS5_IJNS4_10UnderscoreESX_SX_EEEEENS4_13SM90_TMA_LOADENS4_14ComposedLayoutINS4_7SwizzleILi1ELi4ELi3EEENS4_18smem_ptr_flag_bitsILi8EEENST_INS5_IJNSA_ILi8EEESH_EEENS5_IJSH_SB_EEEEEEEvNS4_8identityES10_S1A_vS1B_EENS_8epilogue10collective6detail29Sm90TmaWarpSpecializedAdapterINS1E_15DefaultEpilogueISJ_SK_SK_NS1D_6thread17LinearCombinationISJ_Li1EffLNS1I_9ScaleType4KindE0ELNS_15FloatRoundStyleE2ESJ_EENS1_15EpilogueDefaultEEEEEvvEEEEvNT_6ParamsE)
        /*0020*/ 	.word	0x00000000
.L_16:


//--------------------- .nv.compat                --------------------------
	.section	.nv.compat,"",@"SHT_CUDA_COMPAT_INFO"
	.align	4
        /*0000*/ 	.byte	0x02, 0x09, 0x01, 0x00, 0x02, 0x02, 0x04, 0x00, 0x02, 0x05, 0x05, 0x00, 0x03, 0x07, 0x01, 0x01
        /*0010*/ 	.byte	0x02, 0x03, 0x01, 0x00, 0x02, 0x06, 0x01, 0x00, 0x04, 0x0b, 0x08, 0x00, 0x00, 0x00, 0x00, 0x00
        /*0020*/ 	.byte	0x00, 0x00, 0x00, 0x00


//--------------------- .nv.info._ZN7cutlass13device_kernelINS_4gemm6kernel13GemmUniversalIN4cute5tupleIJiiiiEEENS1_10collective13CollectiveMmaINS1_37MainloopSm90TmaGmmaWarpSpecializedFP8ILi3ENS5_IJNS4_1CILi1EEESB_SB_EEENS1_32KernelTmaWarpSpecializedPingpongEEENS5_IJNSA_ILi64EEENSA_ILi128EEENSA_ILi32EEEEEENS_12float_e5m2_tENS5_IJlSB_lEEESJ_SK_NS4_8TiledMMAINS4_8MMA_AtomIJNS4_4SM904GMMA31MMA_64x128x32_F32E5M2E5M2_SS_TNILNSO_7ScaleInE1ELSQ_1EEEEEENS4_6LayoutISC_NS5_IJNSA_ILi0EEESU_SU_EEEEENS5_IJNS4_10UnderscoreESX_SX_EEEEENS4_13SM90_TMA_LOADENS4_14ComposedLayoutINS4_7SwizzleILi1ELi4ELi3EEENS4_18smem_ptr_flag_bitsILi8EEENST_INS5_IJNSA_ILi8EEESH_EEENS5_IJSH_SB_EEEEEEEvNS4_8identityES10_S1A_vS1B_EENS_8epilogue10collective6detail29Sm90TmaWarpSpecializedAdapterINS1E_15DefaultEpilogueISJ_SK_SK_NS1D_6thread17LinearCombinationISJ_Li1EffLNS1I_9ScaleType4KindE0ELNS_15FloatRoundStyleE2ESJ_EENS1_15EpilogueDefaultEEEEEvvEEEEvNT_6ParamsE --------------------------
	.section	.nv.info._ZN7cutlass13device_kernelINS_4gemm6kernel13GemmUniversalIN4cute5tupleIJiiiiEEENS1_10collective13CollectiveMmaINS1_37MainloopSm90TmaGmmaWarpSpecializedFP8ILi3ENS5_IJNS4_1CILi1EEESB_SB_EEENS1_32KernelTmaWarpSpecializedPingpongEEENS5_IJNSA_ILi64EEENSA_ILi128EEENSA_ILi32EEEEEENS_12float_e5m2_tENS5_IJlSB_lEEESJ_SK_NS4_8TiledMMAINS4_8MMA_AtomIJNS4_4SM904GMMA31MMA_64x128x32_F32E5M2E5M2_SS_TNILNSO_7ScaleInE1ELSQ_1EEEEEENS4_6LayoutISC_NS5_IJNSA_ILi0EEESU_SU_EEEEENS5_IJNS4_10UnderscoreESX_SX_EEEEENS4_13SM90_TMA_LOADENS4_14ComposedLayoutINS4_7SwizzleILi1ELi4ELi3EEENS4_18smem_ptr_flag_bitsILi8EEENST_INS5_IJNSA_ILi8EEESH_EEENS5_IJSH_SB_EEEEEEEvNS4_8identityES10_S1A_vS1B_EENS_8epilogue10collective6detail29Sm90TmaWarpSpecializedAdapterINS1E_15DefaultEpilogueISJ_SK_SK_NS1D_6thread17LinearCombinationISJ_Li1EffLNS1I_9ScaleType4KindE0ELNS_15FloatRoundStyleE2ESJ_EENS1_15EpilogueDefaultEEEEEvvEEEEvNT_6ParamsE,"",@"SHT_CUDA_INFO"
	.sectionflags	@""
	.align	4


	//----- nvinfo : EIATTR_CUDA_API_VERSION
	.align		4
        /*0000*/ 	.byte	0x04, 0x37
        /*0002*/ 	.short	(.L_18 - .L_17)
.L_17:
        /*0004*/ 	.word	0x00000082


	//----- nvinfo : EIATTR_KPARAM_INFO
	.align		4
.L_18:
        /*0008*/ 	.byte	0x04, 0x17
        /*000a*/ 	.short	(.L_20 - .L_19)
.L_19:
        /*000c*/ 	.word	0x00000000
        /*0010*/ 	.short	0x0000
        /*0012*/ 	.short	0x0070
        /*0014*/ 	.byte	0x00, 0xf0, 0x01, 0x10


	//----- nvinfo : EIATTR_SPARSE_MMA_MASK
	.align		4
.L_20:
        /*0018*/ 	.byte	0x03, 0x50
        /*001a*/ 	.short	0x0000


	//----- nvinfo : EIATTR_MAXREG_COUNT
	.align		4
        /*001c*/ 	.byte	0x03, 0x1b
        /*001e*/ 	.short	0x00a8


	//----- nvinfo : EIATTR_NUM_BARRIERS
	.align		4
        /*0020*/ 	.byte	0x02, 0x4c
        /*0022*/ 	.byte	0x01
	.zero		1


	//----- nvinfo : EIATTR_MERCURY_ISA_VERSION
	.align		4
        /*0024*/ 	.byte	0x03, 0x5f
        /*0026*/ 	.short	0x0101


	//----- nvinfo : EIATTR_INT_WARP_WIDE_INSTR_OFFSETS
	.align		4
        /*0028*/ 	.byte	0x04, 0x31
        /*002a*/ 	.short	(.L_22 - .L_21)


	//   ....[0]....
.L_21:
        /*002c*/ 	.word	0x00000400


	//   ....[1]....
        /*0030*/ 	.word	0x00000420


	//   ....[2]....
        /*0034*/ 	.word	0x000004a0


	//   ....[3]....
        /*0038*/ 	.word	0x000004b0


	//   ....[4]....
        /*003c*/ 	.word	0x000004c0


	//   ....[5]....
        /*0040*/ 	.word	0x000004e0


	//   ....[6]....
        /*0044*/ 	.word	0x00000530


	//   ....[7]....
        /*0048*/ 	.word	0x00000550


	//----- nvinfo : EIATTR_COOP_GROUP_MASK_REGIDS
	.align		4
.L_22:
        /*004c*/ 	.byte	0x04, 0x29
        /*004e*/ 	.short	(.L_24 - .L_23)


	//   ....[0]....
.L_23:
        /*0050*/ 	.word	0xffffffff


	//   ....[1]....
        /*0054*/ 	.word	0xffffffff


	//   ....[2]....
        /*0058*/ 	.word	0xffffffff


	//   ....[3]....
        /*005c*/ 	.word	0xffffffff


	//   ....[4]....
        /*0060*/ 	.word	0xffffffff


	//   ....[5]....
        /*0064*/ 	.word	0xffffffff


	//----- nvinfo : EIATTR_COOP_GROUP_INSTR_OFFSETS
	.align		4
.L_24:
        /*0068*/ 	.byte	0x04, 0x28
        /*006a*/ 	.short	(.L_26 - .L_25)


	//   ....[0]....
.L_25:
        /*006c*/ 	.word	0x00000060


	//   ....[1]....
        /*0070*/ 	.word	0x00000070


	//   ....[2]....
        /*0074*/ 	.word	0x00000130


	//   ....[3]....
        /*0078*/ 	.word	0x000002a0


	//   ....[4]....
        /*007c*/ 	.word	0x000002e0


	//   ....[5]....
        /*0080*/ 	.word	0x00000320


	//----- nvinfo : EIATTR_REG_RECONFIG
	.align		4
.L_26:
        /*0084*/ 	.byte	0x01, 0x54
	.zero		2


	//----- nvinfo : EIATTR_MBARRIER_INSTR_OFFSETS
	.align		4
        /*0088*/ 	.byte	0x04, 0x39
        /*008a*/ 	.short	(.L_28 - .L_27)


	//   ....[0]....
.L_27:
        /*008c*/ 	.word	0x00000230
        /*0090*/ 	.word	0x000000ff
        /*0094*/ 	.word	0x00000000
        /*0098*/ 	.short	0x0100
        /*009a*/ 	.byte	0x08
	.zero		1


	//   ....[1]....
        /*009c*/ 	.word	0x00000240
        /*00a0*/ 	.word	0x000000ff
        /*00a4*/ 	.word	0x00000018
        /*00a8*/ 	.short	0x0100
        /*00aa*/ 	.byte	0x08
	.zero		1


	//   ....[2]....
        /*00ac*/ 	.word	0x00000250
        /*00b0*/ 	.word	0x000000ff
        /*00b4*/ 	.word	0x00000008
        /*00b8*/ 	.short	0x0100
        /*00ba*/ 	.byte	0x08
	.zero		1


	//   ....[3]....
        /*00bc*/ 	.word	0x00000260
        /*00c0*/ 	.word	0x000000ff
        /*00c4*/ 	.word	0x00000020
        /*00c8*/ 	.short	0x0100
        /*00ca*/ 	.byte	0x08
	.zero		1


	//   ....[4]....
        /*00cc*/ 	.word	0x00000270
        /*00d0*/ 	.word	0x000000ff
        /*00d4*/ 	.word	0x00000010
        /*00d8*/ 	.short	0x0100
        /*00da*/ 	.byte	0x08
	.zero		1


	//   ....[5]....
        /*00dc*/ 	.word	0x00000280
        /*00e0*/ 	.word	0x000000ff
        /*00e4*/ 	.word	0x00000028
        /*00e8*/ 	.short	0x0100
        /*00ea*/ 	.byte	0x08
	.zero		1


	//   ....[6]....
        /*00ec*/ 	.word	0x00000590
        /*00f0*/ 	.word	0x000000ff
        /*00f4*/ 	.word	0x00000060
        /*00f8*/ 	.short	0x0100
        /*00fa*/ 	.byte	0x08
	.zero		1


	//   ....[7]....
        /*00fc*/ 	.word	0x00000600
        /*0100*/ 	.word	0x000000ff
        /*0104*/ 	.word	0x00000068
        /*0108*/ 	.short	0x0100
        /*010a*/ 	.byte	0x08
	.zero		1


	//   ....[8]....
        /*010c*/ 	.word	0x00000620
        /*0110*/ 	.word	0x000000ff
        /*0114*/ 	.word	0x00000040
        /*0118*/ 	.short	0x0100
        /*011a*/ 	.byte	0x09
	.zero		1


	//   ....[9]....
        /*011c*/ 	.word	0x00000630
        /*0120*/ 	.word	0x000000ff
        /*0124*/ 	.word	0x00000048
        /*0128*/ 	.short	0x0100
        /*012a*/ 	.byte	0x09
	.zero		1


	//   ....[10]....
        /*012c*/ 	.word	0x00000640
        /*0130*/ 	.word	0x000000ff
        /*0134*/ 	.word	0x00000050
        /*0138*/ 	.short	0x0100
        /*013a*/ 	.byte	0x09
	.zero		1


	//   ....[11]....
        /*013c*/ 	.word	0x00000650
        /*0140*/ 	.word	0x000000ff
        /*0144*/ 	.word	0x00000058
        /*0148*/ 	.short	0x0100
        /*014a*/ 	.byte	0x09
	.zero		1


	//   ....[12]....
        /*014c*/ 	.word	0x00001400
        /*0150*/ 	.word	0x000000ff
        /*0154*/ 	.word	0xfffffff8
        /*0158*/ 	.short	0x010a
        /*015a*/ 	.byte	0x0f
	.zero		1


	//   ....[13]....
        /*015c*/ 	.word	0x000018e0
        /*0160*/ 	.word	0x000000ff
        /*0164*/ 	.word	0x00000000
        /*0168*/ 	.short	0x010a
        /*016a*/ 	.byte	0x06
	.zero		1


	//   ....[14]....
        /*016c*/ 	.word	0x00001920
        /*0170*/ 	.word	0x000000ff
        /*0174*/ 	.word	0x00000000
        /*0178*/ 	.short	0x010a
        /*017a*/ 	.byte	0x06
	.zero		1


	//   ....[15]....
        /*017c*/ 	.word	0x000021d0
        /*0180*/ 	.word	0x000000ff
        /*0184*/ 	.word	0x00000000
        /*0188*/ 	.short	0x010a
        /*018a*/ 	.byte	0x09
	.zero		1


	//   ....[16]....
        /*018c*/ 	.word	0x00002210
        /*0190*/ 	.word	0x000000ff
        /*0194*/ 	.word	0x00000000
        /*0198*/ 	.short	0x010a
        /*019a*/ 	.byte	0x09
	.zero		1


	//   ....[17]....
        /*019c*/ 	.word	0x00002820
        /*01a0*/ 	.word	0x000000ff
        /*01a4*/ 	.word	0x00000000
        /*01a8*/ 	.short	0x0101
        /*01aa*/ 	.byte	0x08
	.zero		1


	//   ....[18]....
        /*01ac*/ 	.word	0x00002d90
        /*01b0*/ 	.word	0x00000011
        /*01b4*/ 	.word	0x00000000
        /*01b8*/ 	.short	0x0101
        /*01ba*/ 	.byte	0x16
	.zero		1


	//   ....[19]....
        /*01bc*/ 	.word	0x00002e70
        /*01c0*/ 	.word	0x000000ff
        /*01c4*/ 	.word	0x00000000
        /*01c8*/ 	.short	0x0101
        /*01ca*/ 	.byte	0x08
	.zero		1


	//   ....[20]....
        /*01cc*/ 	.word	0x00002f20
        /*01d0*/ 	.word	0x000000ff
        /*01d4*/ 	.word	0x00000008
        /*01d8*/ 	.short	0x010a
        /*01da*/ 	.byte	0x0f
	.zero		1


	//   ....[21]....
        /*01dc*/ 	.word	0x000077c0
        /*01e0*/ 	.word	0x00000004
        /*01e4*/ 	.word	0x00000000
        /*01e8*/ 	.short	0x0101
        /*01ea*/ 	.byte	0x16
	.zero		1


	//   ....[22]....
        /*01ec*/ 	.word	0x000080a0
        /*01f0*/ 	.word	0x00000013
        /*01f4*/ 	.word	0x00000018
        /*01f8*/ 	.short	0x010a
        /*01fa*/ 	.byte	0x3f
	.zero		1


	//   ....[23]....
        /*01fc*/ 	.word	0x00008410
        /*0200*/ 	.word	0x0000000a
        /*0204*/ 	.word	0x00000068
        /*0208*/ 	.short	0x0101
        /*020a*/ 	.byte	0x3f
	.zero		1


	//   ....[24]....
        /*020c*/ 	.word	0x00008b70
        /*0210*/ 	.word	0x00000007
        /*0214*/ 	.word	0x00000000
        /*0218*/ 	.short	0x010a
        /*021a*/ 	.byte	0x3f
	.zero		1


	//   ....[25]....
        /*021c*/ 	.word	0x00008bf0
        /*0220*/ 	.word	0x00000006
        /*0224*/ 	.word	0x00000000
        /*0228*/ 	.short	0x010a
        /*022a*/ 	.byte	0x3f
	.zero		1


	//   ....[26]....
        /*022c*/ 	.word	0x00008c80
        /*0230*/ 	.word	0x00000003
        /*0234*/ 	.word	0x00000000
        /*0238*/ 	.short	0x010a
        /*023a*/ 	.byte	0x3f
	.zero		1


	//   ....[27]....
        /*023c*/ 	.word	0x00008cf0
        /*0240*/ 	.word	0x00000011
        /*0244*/ 	.word	0xfffffff8
        /*0248*/ 	.short	0x010a
        /*024a*/ 	.byte	0x3f
	.zero		1


	//   ....[28]....
        /*024c*/ 	.word	0x00008d50
        /*0250*/ 	.word	0x00000011
        /*0254*/ 	.word	0x00000000
        /*0258*/ 	.short	0x010a
        /*025a*/ 	.byte	0x3f
	.zero		1


	//   ....[29]....
        /*025c*/ 	.word	0x00008db0
        /*0260*/ 	.word	0x00000012
        /*0264*/ 	.word	0x00000000
        /*0268*/ 	.short	0x010a
        /*026a*/ 	.byte	0x3f
	.zero		1


	//   ....[30]....
        /*026c*/ 	.word	0x00008e10
        /*0270*/ 	.word	0x00000011
        /*0274*/ 	.word	0x00000008
        /*0278*/ 	.short	0x010a
        /*027a*/ 	.byte	0x3f
	.zero		1


	//   ....[31]....
        /*027c*/ 	.word	0x00008ee0
        /*0280*/ 	.word	0x00000013
        /*0284*/ 	.word	0x00000018
        /*0288*/ 	.short	0x010a
        /*028a*/ 	.byte	0x3f
	.zero		1


	//   ....[32]....
        /*028c*/ 	.word	0x00008fc0
        /*0290*/ 	.word	0x00000007
        /*0294*/ 	.word	0x00000000
        /*0298*/ 	.short	0x010a
        /*029a*/ 	.byte	0x3f
	.zero		1


	//   ....[33]....
        /*029c*/ 	.word	0x00009010
        /*02a0*/ 	.word	0x00000006
        /*02a4*/ 	.word	0x00000000
        /*02a8*/ 	.short	0x010a
        /*02aa*/ 	.byte	0x3f
	.zero		1


	//----- nvinfo : EIATTR_NUM_MBARRIERS
	.align		4
.L_28:
        /*02ac*/ 	.byte	0x03, 0x38
        /*02ae*/ 	.short	0x000c


	//----- nvinfo : EIATTR_EXIT_INSTR_OFFSETS
	.align		4
        /*02b0*/ 	.byte	0x04, 0x1c
        /*02b2*/ 	.short	(.L_30 - .L_29)


	//   ....[0]....
.L_29:
        /*02b4*/ 	.word	0x00001130


	//   ....[1]....
        /*02b8*/ 	.word	0x00001190


	//   ....[2]....
        /*02bc*/ 	.word	0x00007dd0


	//   ....[3]....
        /*02c0*/ 	.word	0x00007e00


	//   ....[4]....
        /*02c4*/ 	.word	0x00008cd0


	//----- nvinfo : EIATTR_MAX_THREADS
	.align		4
.L_30:
        /*02c8*/ 	.byte	0x04, 0x05
        /*02ca*/ 	.short	(.L_32 - .L_31)
.L_31:
        /*02cc*/ 	.word	0x00000180
        /*02d0*/ 	.word	0x00000001
        /*02d4*/ 	.word	0x00000001


	//----- nvinfo : EIATTR_CRS_STACK_SIZE
	.align		4
.L_32:
        /*02d8*/ 	.byte	0x04, 0x1e
        /*02da*/ 	.short	(.L_34 - .L_33)
.L_33:
        /*02dc*/ 	.word	0x00000000


	//----- nvinfo : EIATTR_CBANK_PARAM_SIZE
	.align		4
.L_34:
        /*02e0*/ 	.byte	0x03, 0x19
        /*02e2*/ 	.short	0x0470


	//----- nvinfo : EIATTR_PARAM_CBANK
	.align		4
        /*02e4*/ 	.byte	0x04, 0x0a
        /*02e6*/ 	.short	(.L_36 - .L_35)
	.align		4
.L_35:
        /*02e8*/ 	.word	index@(.nv.constant0._ZN7cutlass13device_kernelINS_4gemm6kernel13GemmUniversalIN4cute5tupleIJiiiiEEENS1_10collective13CollectiveMmaINS1_37MainloopSm90TmaGmmaWarpSpecializedFP8ILi3ENS5_IJNS4_1CILi1EEESB_SB_EEENS1_32KernelTmaWarpSpecializedPingpongEEENS5_IJNSA_ILi64EEENSA_ILi128EEENSA_ILi32EEEEEENS_12float_e5m2_tENS5_IJlSB_lEEESJ_SK_NS4_8TiledMMAINS4_8MMA_AtomIJNS4_4SM904GMMA31MMA_64x128x32_F32E5M2E5M2_SS_TNILNSO_7ScaleInE1ELSQ_1EEEEEENS4_6LayoutISC_NS5_IJNSA_ILi0EEESU_SU_EEEEENS5_IJNS4_10UnderscoreESX_SX_EEEEENS4_13SM90_TMA_LOADENS4_14ComposedLayoutINS4_7SwizzleILi1ELi4ELi3EEENS4_18smem_ptr_flag_bitsILi8EEENST_INS5_IJNSA_ILi8EEESH_EEENS5_IJSH_SB_EEEEEEEvNS4_8identityES10_S1A_vS1B_EENS_8epilogue10collective6detail29Sm90TmaWarpSpecializedAdapterINS1E_15DefaultEpilogueISJ_SK_SK_NS1D_6thread17LinearCombinationISJ_Li1EffLNS1I_9ScaleType4KindE0ELNS_15FloatRoundStyleE2ESJ_EENS1_15EpilogueDefaultEEEEEvvEEEEvNT_6ParamsE)
        /*02ec*/ 	.short	0x0210
        /*02ee*/ 	.short	0x0470


	//----- nvinfo : EIATTR_SW_WAR
	.align		4
.L_36:
        /*02f0*/ 	.byte	0x04, 0x36
        /*02f2*/ 	.short	(.L_38 - .L_37)
.L_37:
        /*02f4*/ 	.word	0x00000008
.L_38:


//--------------------- .nv.callgraph             --------------------------
	.section	.nv.callgraph,"",@"SHT_CUDA_CALLGRAPH"
	.align	4
	.sectionentsize	8
	.align		4
        /*0000*/ 	.word	0x00000000
	.align		4
        /*0004*/ 	.word	0xffffffff
	.align		4
        /*0008*/ 	.word	0x00000000
	.align		4
        /*000c*/ 	.word	0xfffffffe
	.align		4
        /*0010*/ 	.word	0x00000000
	.align		4
        /*0014*/ 	.word	0xfffffffd
	.align		4
        /*0018*/ 	.word	0x00000000
	.align		4
        /*001c*/ 	.word	0xfffffffc


//--------------------- .nv.constant4             --------------------------
	.section	.nv.constant4,"a",@progbits
	.align	8
	.align		8
.nv.constant4:
        /*0000*/ 	.dword	_ZN40_INTERNAL_9f9d5110_4_k_cu_39202685_298414cuda3std3__45__cpo5beginE
	.align		8
        /*0008*/ 	.dword	_ZN40_INTERNAL_9f9d5110_4_k_cu_39202685_298414cuda3std3__45__cpo3endE
	.align		8
        /*0010*/ 	.dword	_ZN40_INTERNAL_9f9d5110_4_k_cu_39202685_298414cuda3std3__45__cpo6cbeginE
	.align		8
        /*0018*/ 	.dword	_ZN40_INTERNAL_9f9d5110_4_k_cu_39202685_298414cuda3std3__45__cpo4cendE
	.align		8
        /*0020*/ 	.dword	_ZN40_INTERNAL_9f9d5110_4_k_cu_39202685_298414cuda3std3__442_GLOBAL__N__9f9d5110_4_k_cu_39202685_298416ignoreE
	.align		8
        /*0028*/ 	.dword	_ZN40_INTERNAL_9f9d5110_4_k_cu_39202685_298414cuda3std3__419piecewise_constructE
	.align		8
        /*0030*/ 	.dword	_ZN40_INTERNAL_9f9d5110_4_k_cu_39202685_298414cuda3std3__48in_placeE
	.align		8
        /*0038*/ 	.dword	_ZN40_INTERNAL_9f9d5110_4_k_cu_39202685_298414cuda3std6ranges3__45__cpo4swapE
	.align		8
        /*0040*/ 	.dword	_ZN40_INTERNAL_9f9d5110_4_k_cu_39202685_298414cuda3std6ranges3__45__cpo9iter_moveE
	.align		8
        /*0048*/ 	.dword	_ZN40_INTERNAL_9f9d5110_4_k_cu_39202685_298414cute7productE
	.align		8
        /*0050*/ 	.dword	_ZN40_INTERNAL_9f9d5110_4_k_cu_39202685_298414cute1_E


//--------------------- .text._ZN7cutlass13device_kernelINS_4gemm6kernel13GemmUniversalIN4cute5tupleIJiiiiEEENS1_10collective13CollectiveMmaINS1_37MainloopSm90TmaGmmaWarpSpecializedFP8ILi3ENS5_IJNS4_1CILi1EEESB_SB_EEENS1_32KernelTmaWarpSpecializedPingpongEEENS5_IJNSA_ILi64EEENSA_ILi128EEENSA_ILi32EEEEEENS_12float_e5m2_tENS5_IJlSB_lEEESJ_SK_NS4_8TiledMMAINS4_8MMA_AtomIJNS4_4SM904GMMA31MMA_64x128x32_F32E5M2E5M2_SS_TNILNSO_7ScaleInE1ELSQ_1EEEEEENS4_6LayoutISC_NS5_IJNSA_ILi0EEESU_SU_EEEEENS5_IJNS4_10UnderscoreESX_SX_EEEEENS4_13SM90_TMA_LOADENS4_14ComposedLayoutINS4_7SwizzleILi1ELi4ELi3EEENS4_18smem_ptr_flag_bitsILi8EEENST_INS5_IJNSA_ILi8EEESH_EEENS5_IJSH_SB_EEEEEEEvNS4_8identityES10_S1A_vS1B_EENS_8epilogue10collective6detail29Sm90TmaWarpSpecializedAdapterINS1E_15DefaultEpilogueISJ_SK_SK_NS1D_6thread17LinearCombinationISJ_Li1EffLNS1I_9ScaleType4KindE0ELNS_15FloatRoundStyleE2ESJ_EENS1_15EpilogueDefaultEEEEEvvEEEEvNT_6ParamsE --------------------------
	.section	.text._ZN7cutlass13device_kernelINS_4gemm6kernel13GemmUniversalIN4cute5tupleIJiiiiEEENS1_10collective13CollectiveMmaINS1_37MainloopSm90TmaGmmaWarpSpecializedFP8ILi3ENS5_IJNS4_1CILi1EEESB_SB_EEENS1_32KernelTmaWarpSpecializedPingpongEEENS5_IJNSA_ILi64EEENSA_ILi128EEENSA_ILi32EEEEEENS_12float_e5m2_tENS5_IJlSB_lEEESJ_SK_NS4_8TiledMMAINS4_8MMA_AtomIJNS4_4SM904GMMA31MMA_64x128x32_F32E5M2E5M2_SS_TNILNSO_7ScaleInE1ELSQ_1EEEEEENS4_6LayoutISC_NS5_IJNSA_ILi0EEESU_SU_EEEEENS5_IJNS4_10UnderscoreESX_SX_EEEEENS4_13SM90_TMA_LOADENS4_14ComposedLayoutINS4_7SwizzleILi1ELi4ELi3EEENS4_18smem_ptr_flag_bitsILi8EEENST_INS5_IJNSA_ILi8EEESH_EEENS5_IJSH_SB_EEEEEEEvNS4_8identityES10_S1A_vS1B_EENS_8epilogue10collective6detail29Sm90TmaWarpSpecializedAdapterINS1E_15DefaultEpilogueISJ_SK_SK_NS1D_6thread17LinearCombinationISJ_Li1EffLNS1I_9ScaleType4KindE0ELNS_15FloatRoundStyleE2ESJ_EENS1_15EpilogueDefaultEEEEEvvEEEEvNT_6ParamsE,"ax",@progbits
	.align	128
.text._ZN7cutlass13device_kernelINS_4gemm6kernel13GemmUniversalIN4cute5tupleIJiiiiEEENS1_10collective13CollectiveMmaINS1_37MainloopSm90TmaGmmaWarpSpecializedFP8ILi3ENS5_IJNS4_1CILi1EEESB_SB_EEENS1_32KernelTmaWarpSpecializedPingpongEEENS5_IJNSA_ILi64EEENSA_ILi128EEENSA_ILi32EEEEEENS_12float_e5m2_tENS5_IJlSB_lEEESJ_SK_NS4_8TiledMMAINS4_8MMA_AtomIJNS4_4SM904GMMA31MMA_64x128x32_F32E5M2E5M2_SS_TNILNSO_7ScaleInE1ELSQ_1EEEEEENS4_6LayoutISC_NS5_IJNSA_ILi0EEESU_SU_EEEEENS5_IJNS4_10UnderscoreESX_SX_EEEEENS4_13SM90_TMA_LOADENS4_14ComposedLayoutINS4_7SwizzleILi1ELi4ELi3EEENS4_18smem_ptr_flag_bitsILi8EEENST_INS5_IJNSA_ILi8EEESH_EEENS5_IJSH_SB_EEEEEEEvNS4_8identityES10_S1A_vS1B_EENS_8epilogue10collective6detail29Sm90TmaWarpSpecializedAdapterINS1E_15DefaultEpilogueISJ_SK_SK_NS1D_6thread17LinearCombinationISJ_Li1EffLNS1I_9ScaleType4KindE0ELNS_15FloatRoundStyleE2ESJ_EENS1_15EpilogueDefaultEEEEEvvEEEEvNT_6ParamsE:
        .type           _ZN7cutlass13device_kernelINS_4gemm6kernel13GemmUniversalIN4cute5tupleIJiiiiEEENS1_10collective13CollectiveMmaINS1_37MainloopSm90TmaGmmaWarpSpecializedFP8ILi3ENS5_IJNS4_1CILi1EEESB_SB_EEENS1_32KernelTmaWarpSpecializedPingpongEEENS5_IJNSA_ILi64EEENSA_ILi128EEENSA_ILi32EEEEEENS_12float_e5m2_tENS5_IJlSB_lEEESJ_SK_NS4_8TiledMMAINS4_8MMA_AtomIJNS4_4SM904GMMA31MMA_64x128x32_F32E5M2E5M2_SS_TNILNSO_7ScaleInE1ELSQ_1EEEEEENS4_6LayoutISC_NS5_IJNSA_ILi0EEESU_SU_EEEEENS5_IJNS4_10UnderscoreESX_SX_EEEEENS4_13SM90_TMA_LOADENS4_14ComposedLayoutINS4_7SwizzleILi1ELi4ELi3EEENS4_18smem_ptr_flag_bitsILi8EEENST_INS5_IJNSA_ILi8EEESH_EEENS5_IJSH_SB_EEEEEEEvNS4_8identityES10_S1A_vS1B_EENS_8epilogue10collective6detail29Sm90TmaWarpSpecializedAdapterINS1E_15DefaultEpilogueISJ_SK_SK_NS1D_6thread17LinearCombinationISJ_Li1EffLNS1I_9ScaleType4KindE0ELNS_15FloatRoundStyleE2ESJ_EENS1_15EpilogueDefaultEEEEEvvEEEEvNT_6ParamsE,@function
        .size           _ZN7cutlass13device_kernelINS_4gemm6kernel13GemmUniversalIN4cute5tupleIJiiiiEEENS1_10collective13CollectiveMmaINS1_37MainloopSm90TmaGmmaWarpSpecializedFP8ILi3ENS5_IJNS4_1CILi1EEESB_SB_EEENS1_32KernelTmaWarpSpecializedPingpongEEENS5_IJNSA_ILi64EEENSA_ILi128EEENSA_ILi32EEEEEENS_12float_e5m2_tENS5_IJlSB_lEEESJ_SK_NS4_8TiledMMAINS4_8MMA_AtomIJNS4_4SM904GMMA31MMA_64x128x32_F32E5M2E5M2_SS_TNILNSO_7ScaleInE1ELSQ_1EEEEEENS4_6LayoutISC_NS5_IJNSA_ILi0EEESU_SU_EEEEENS5_IJNS4_10UnderscoreESX_SX_EEEEENS4_13SM90_TMA_LOADENS4_14ComposedLayoutINS4_7SwizzleILi1ELi4ELi3EEENS4_18smem_ptr_flag_bitsILi8EEENST_INS5_IJNSA_ILi8EEESH_EEENS5_IJSH_SB_EEEEEEEvNS4_8identityES10_S1A_vS1B_EENS_8epilogue10collective6detail29Sm90TmaWarpSpecializedAdapterINS1E_15DefaultEpilogueISJ_SK_SK_NS1D_6thread17LinearCombinationISJ_Li1EffLNS1I_9ScaleType4KindE0ELNS_15FloatRoundStyleE2ESJ_EENS1_15EpilogueDefaultEEEEEvvEEEEvNT_6ParamsE,(.L_x_202 - _ZN7cutlass13device_kernelINS_4gemm6kernel13GemmUniversalIN4cute5tupleIJiiiiEEENS1_10collective13CollectiveMmaINS1_37MainloopSm90TmaGmmaWarpSpecializedFP8ILi3ENS5_IJNS4_1CILi1EEESB_SB_EEENS1_32KernelTmaWarpSpecializedPingpongEEENS5_IJNSA_ILi64EEENSA_ILi128EEENSA_ILi32EEEEEENS_12float_e5m2_tENS5_IJlSB_lEEESJ_SK_NS4_8TiledMMAINS4_8MMA_AtomIJNS4_4SM904GMMA31MMA_64x128x32_F32E5M2E5M2_SS_TNILNSO_7ScaleInE1ELSQ_1EEEEEENS4_6LayoutISC_NS5_IJNSA_ILi0EEESU_SU_EEEEENS5_IJNS4_10UnderscoreESX_SX_EEEEENS4_13SM90_TMA_LOADENS4_14ComposedLayoutINS4_7SwizzleILi1ELi4ELi3EEENS4_18smem_ptr_flag_bitsILi8EEENST_INS5_IJNSA_ILi8EEESH_EEENS5_IJSH_SB_EEEEEEEvNS4_8identityES10_S1A_vS1B_EENS_8epilogue10collective6detail29Sm90TmaWarpSpecializedAdapterINS1E_15DefaultEpilogueISJ_SK_SK_NS1D_6thread17LinearCombinationISJ_Li1EffLNS1I_9ScaleType4KindE0ELNS_15FloatRoundStyleE2ESJ_EENS1_15EpilogueDefaultEEEEEvvEEEEvNT_6ParamsE)
        .other          _ZN7cutlass13device_kernelINS_4gemm6kernel13GemmUniversalIN4cute5tupleIJiiiiEEENS1_10collective13CollectiveMmaINS1_37MainloopSm90TmaGmmaWarpSpecializedFP8ILi3ENS5_IJNS4_1CILi1EEESB_SB_EEENS1_32KernelTmaWarpSpecializedPingpongEEENS5_IJNSA_ILi64EEENSA_ILi128EEENSA_ILi32EEEEEENS_12float_e5m2_tENS5_IJlSB_lEEESJ_SK_NS4_8TiledMMAINS4_8MMA_AtomIJNS4_4SM904GMMA31MMA_64x128x32_F32E5M2E5M2_SS_TNILNSO_7ScaleInE1ELSQ_1EEEEEENS4_6LayoutISC_NS5_IJNSA_ILi0EEESU_SU_EEEEENS5_IJNS4_10UnderscoreESX_SX_EEEEENS4_13SM90_TMA_LOADENS4_14ComposedLayoutINS4_7SwizzleILi1ELi4ELi3EEENS4_18smem_ptr_flag_bitsILi8EEENST_INS5_IJNSA_ILi8EEESH_EEENS5_IJSH_SB_EEEEEEEvNS4_8identityES10_S1A_vS1B_EENS_8epilogue10collective6detail29Sm90TmaWarpSpecializedAdapterINS1E_15DefaultEpilogueISJ_SK_SK_NS1D_6thread17LinearCombinationISJ_Li1EffLNS1I_9ScaleType4KindE0ELNS_15FloatRoundStyleE2ESJ_EENS1_15EpilogueDefaultEEEEEvvEEEEvNT_6ParamsE,@"STO_CUDA_ENTRY STV_DEFAULT"
_ZN7cutlass13device_kernelINS_4gemm6kernel13GemmUniversalIN4cute5tupleIJiiiiEEENS1_10collective13CollectiveMmaINS1_37MainloopSm90TmaGmmaWarpSpecializedFP8ILi3ENS5_IJNS4_1CILi1EEESB_SB_EEENS1_32KernelTmaWarpSpecializedPingpongEEENS5_IJNSA_ILi64EEENSA_ILi128EEENSA_ILi32EEEEEENS_12float_e5m2_tENS5_IJlSB_lEEESJ_SK_NS4_8TiledMMAINS4_8MMA_AtomIJNS4_4SM904GMMA31MMA_64x128x32_F32E5M2E5M2_SS_TNILNSO_7ScaleInE1ELSQ_1EEEEEENS4_6LayoutISC_NS5_IJNSA_ILi0EEESU_SU_EEEEENS5_IJNS4_10UnderscoreESX_SX_EEEEENS4_13SM90_TMA_LOADENS4_14ComposedLayoutINS4_7SwizzleILi1ELi4ELi3EEENS4_18smem_ptr_flag_bitsILi8EEENST_INS5_IJNSA_ILi8EEESH_EEENS5_IJSH_SB_EEEEEEEvNS4_8identityES10_S1A_vS1B_EENS_8epilogue10collective6detail29Sm90TmaWarpSpecializedAdapterINS1E_15DefaultEpilogueISJ_SK_SK_NS1D_6thread17LinearCombinationISJ_Li1EffLNS1I_9ScaleType4KindE0ELNS_15FloatRoundStyleE2ESJ_EENS1_15EpilogueDefaultEEEEEvvEEEEvNT_6ParamsE:
[----:B------:R-:W-:Y:S01]  /*0000*/  LDC R1, c[0x0][0x28] ;  /* 0x00000a00ff017b82 */ /* 0x000fe20000000800 */
[----:B------:R-:W0:Y:S01]  /*0010*/  S2R R13, SR_TID.X ;  /* 0x00000000000d7919 */ /* 0x000e220000002100 */
[----:B------:R-:W-:Y:S01]  /*0020*/  ELECT P0, URZ, PT ;  /* 0x00000000003f782f */ /* 0x000fe20003800000 */
[----:B------:R-:W-:Y:S01]  /*0030*/  BSSY B0, `(.L_x_0) ;  /* 0x000000f000007945 */ /* 0x000fe20003800000 */
[--C-:B0-----:R-:W-:Y:S02]  /*0040*/  SHF.R.U32.HI R0, RZ, 0x5, R13.reuse ;  /* 0x00000005ff007819 */ /* 0x101fe4000001160d */
[----:B------:R-:W-:-:S03]  /*0050*/  SHF.R.U32.HI R4, RZ, 0x7, R13 ;  /* 0x00000007ff047819 */ /* 0x000fc6000001160d */
[----:B------:R-:W0:Y:S04]  /*0060*/  SHFL.IDX PT, R2, R0, RZ, 0x1f ;  /* 0x00001fff00027589 */ /* 0x000e2800000e0000 */
[----:B------:R1:W2:Y:S01]  /*0070*/  SHFL.IDX PT, R5, R4, RZ, 0x1f ;  /* 0x00001fff04057589 */ /* 0x0002a200000e0000 */
[----:B0-----:R-:W-:-:S13]  /*0080*/  ISETP.NE.OR P0, PT, R2, RZ, !P0 ;  /* 0x000000ff0200720c */ /* 0x001fda0004705670 */
[----:B-12---:R-:W-:Y:S05]  /*0090*/  @P0 BRA `(.L_x_1) ;  /* 0x0000000000200947 */ /* 0x006fea0003800000 */
[----:B------:R-:W-:Y:S02]  /*00a0*/  ULDC.64 UR4, c[0x0][0x198] ;  /* 0x0000660000047ab9 */ /* 0x000fe40000000a00 */
[----:B------:R-:W-:Y:S02]  /*00b0*/  UIADD3 UR6, UP0, UR4, 0xf0, URZ ;  /* 0x000000f004067890 */ /* 0x000fe4000ff1e03f */
[----:B------:R-:W-:Y:S02]  /*00c0*/  UIADD3 UR4, UP1, UR4, 0x1f0, URZ ;  /* 0x000001f004047890 */ /* 0x000fe4000ff3e03f */
[----:B------:R-:W-:Y:S02]  /*00d0*/  UIADD3.X UR7, URZ, UR5, URZ, UP0, !UPT ;  /* 0x000000053f077290 */ /* 0x000fe400087fe43f */
[----:B------:R-:W-:-:S07]  /*00e0*/  UIADD3.X UR5, URZ, UR5, URZ, UP1, !UPT ;  /* 0x000000053f057290 */ /* 0x000fce0008ffe43f */
[----:B------:R0:W-:Y:S02]  /*00f0*/  UTMACCTL.PF [UR6] ;  /* 0x00000000060079b9 */ /* 0x0001e40008040000 */
[----:B------:R0:W-:Y:S02]  /*0100*/  UTMACCTL.PF [UR4] ;  /* 0x00000000040079b9 */ /* 0x0001e40008040000 */
[----:B0-----:R-:W-:Y:S01]  /*0110*/  NOP ;  /* 0x0000000000007918 */ /* 0x001fe20000000000 */
.L_x_1:
[----:B------:R-:W-:Y:S05]  /*0120*/  BSYNC B0 ;  /* 0x0000000000007941 */ /* 0x000fea0003800000 */
.L_x_0:
[----:B------:R-:W0:Y:S02]  /*0130*/  SHFL.IDX PT, R3, R0, RZ, 0x1f ;  /* 0x00001fff00037589 */ /* 0x000e2400000e0000 */
[----:B0-----:R-:W-:-:S13]  /*0140*/  ISETP.NE.AND P0, PT, R3, RZ, PT ;  /* 0x000000ff0300720c */ /* 0x001fda0003f05270 */
[----:B------:R-:W-:Y:S05]  /*0150*/  @P0 BRA `(.L_x_2) ;  /* 0x0000000000500947 */ /* 0x000fea0003800000 */
[----:B------:R-:W0:Y:S01]  /*0160*/  S2UR UR8, SR_CgaCtaId ;  /* 0x00000000000879c3 */ /* 0x000e220000008800 */
[----:B------:R-:W-:Y:S01]  /*0170*/  UMOV UR4, 0x400 ;  /* 0x0000040000047882 */ /* 0x000fe20000000000 */
[----:B------:R-:W-:Y:S01]  /*0180*/  UMOV UR5, 0x1 ;  /* 0x0000000100057882 */ /* 0x000fe20000000000 */
[----:B------:R-:W-:Y:S01]  /*0190*/  UMOV UR6, 0x80 ;  /* 0x0000008000067882 */ /* 0x000fe20000000000 */
[----:B------:R-:W-:Y:S01]  /*01a0*/  ELECT P0, URZ, PT ;  /* 0x00000000003f782f */ /* 0x000fe20003800000 */
[----:B------:R-:W-:-:S04]  /*01b0*/  UIADD3 UR6, -UR6, 0x100000, URZ ;  /* 0x0010000006067890 */ /* 0x000fc8000fffe13f */
[----:B------:R-:W-:Y:S02]  /*01c0*/  USHF.L.U32 UR7, UR6, 0xb, URZ ;  /* 0x0000000b06077899 */ /* 0x000fe4000800063f */
[----:B------:R-:W-:Y:S02]  /*01d0*/  USHF.L.U32 UR6, UR6, 0x1, URZ ;  /* 0x0000000106067899 */ /* 0x000fe4000800063f */
[----:B0-----:R-:W-:Y:S02]  /*01e0*/  ULEA UR8, UR8, UR4, 0x18 ;  /* 0x0000000408087291 */ /* 0x001fe4000f8ec03f */
[----:B------:R-:W-:-:S04]  /*01f0*/  UIADD3 UR4, -UR5, 0x100000, URZ ;  /* 0x0010000005047890 */ /* 0x000fc8000fffe13f */
[----:B------:R-:W-:Y:S02]  /*0200*/  USHF.L.U32 UR5, UR4, 0xb, URZ ;  /* 0x0000000b04057899 */ /* 0x000fe4000800063f */
[----:B------:R-:W-:Y:S01]  /*0210*/  USHF.L.U32 UR4, UR4, 0x1, URZ ;  /* 0x0000000104047899 */ /* 0x000fe2000800063f */
[----:B------:R-:W0:Y:S11]  /*0220*/  FENCE.VIEW.ASYNC.S ;  /* 0x00000000000073c6 */ /* 0x000e360000000000 */
[----:B0-----:R0:W1:Y:S01]  /*0230*/  SYNCS.EXCH.64 URZ, [UR8], UR4 ;  /* 0x00000004083f75b2 */ /* 0x0010620008000100 */
[----:B------:R0:W2:Y:S01]  /*0240*/  SYNCS.EXCH.64 URZ, [UR8+0x18], UR6 ;  /* 0x00001806083f75b2 */ /* 0x0000a20008000100 */
[----:B------:R0:W3:Y:S01]  /*0250*/  SYNCS.EXCH.64 URZ, [UR8+0x8], UR4 ;  /* 0x00000804083f75b2 */ /* 0x0000e20008000100 */
[----:B------:R0:W4:Y:S01]  /*0260*/  SYNCS.EXCH.64 URZ, [UR8+0x20], UR6 ;  /* 0x00002006083f75b2 */ /* 0x0001220008000100 */
[----:B------:R0:W0:Y:S01]  /*0270*/  SYNCS.EXCH.64 URZ, [UR8+0x10], UR4 ;  /* 0x00001004083f75b2 */ /* 0x0000220008000100 */
[----:B------:R0:W0:Y:S01]  /*0280*/  SYNCS.EXCH.64 URZ, [UR8+0x28], UR6 ;  /* 0x00002806083f75b2 */ /* 0x0000220008000100 */
[----:B------:R-:W-:Y:S01]  /*0290*/  NOP ;  /* 0x0000000000007918 */ /* 0x000fe20000000000 */
.L_x_2:
[----:B------:R-:W5:Y:S01]  /*02a0*/  SHFL.IDX PT, R6, R0, RZ, 0x1f ;  /* 0x00001fff00067589 */ /* 0x000f6200000e0000 */
[----:B------:R-:W-:Y:S01]  /*02b0*/  ELECT P0, URZ, PT ;  /* 0x00000000003f782f */ /* 0x000fe20003800000 */
[----:B------:R-:W-:Y:S01]  /*02c0*/  NOP ;  /* 0x0000000000007918 */ /* 0x000fe20000000000 */
[----:B------:R-:W-:Y:S01]  /*02d0*/  ELECT P1, URZ, PT ;  /* 0x00000000003f782f */ /* 0x000fe20003820000 */
[----:B------:R1:W2:Y:S01]  /*02e0*/  SHFL.IDX PT, R3, R0, RZ, 0x1f ;  /* 0x00001fff00037589 */ /* 0x0002a200000e0000 */
[----:B0-----:R-:W-:Y:S01]  /*02f0*/  UMOV UR4, 0x20 ;  /* 0x0000002000047882 */ /* 0x001fe20000000000 */
[----:B------:R-:W-:Y:S01]  /*0300*/  UMOV UR11, 0x80 ;  /* 0x00000080000b7882 */ /* 0x000fe20000000000 */
[----:B------:R-:W-:Y:S01]  /*0310*/  NOP ;  /* 0x0000000000007918 */ /* 0x000fe20000000000 */
[----:B------:R-:W0:Y:S01]  /*0320*/  SHFL.IDX PT, R4, R4, RZ, 0x1f ;  /* 0x00001fff04047589 */ /* 0x000e2200000e0000 */
[C---:B------:R-:W-:Y:S01]  /*0330*/  VIADD R33, R5.reuse, 0xffffffff ;  /* 0xffffffff05217836 */ /* 0x040fe20000000000 */
[----:B------:R-:W-:Y:S01]  /*0340*/  ULDC.64 UR18, c[0x0][0x208] ;  /* 0x0000820000127ab9 */ /* 0x000fe20000000a00 */
[----:B------:R-:W-:-:S02]  /*0350*/  ISETP.NE.AND P3, PT, R5, RZ, PT ;  /* 0x000000ff0500720c */ /* 0x000fc40003f65270 */
[----:B-1----:R-:W-:Y:S02]  /*0360*/  SHF.R.S32.HI R0, RZ, 0x1f, R13 ;  /* 0x0000001fff007819 */ /* 0x002fe4000001140d */
[----:B------:R-:W-:Y:S02]  /*0370*/  ISETP.GE.U32.AND P2, PT, R33, 0x2, PT ;  /* 0x000000022100780c */ /* 0x000fe40003f46070 */
[----:B------:R-:W-:-:S04]  /*0380*/  LEA.HI R0, R0, R13, RZ, 0x7 ;  /* 0x0000000d00007211 */ /* 0x000fc800078f38ff */
[----:B------:R-:W-:Y:S02]  /*0390*/  LOP3.LUT R0, R0, 0xffffff80, RZ, 0xc0, !PT ;  /* 0xffffff8000007812 */ /* 0x000fe400078ec0ff */
[----:B-----5:R-:W-:-:S03]  /*03a0*/  ISETP.NE.OR P0, PT, R6, RZ, !P0 ;  /* 0x000000ff0600720c */ /* 0x020fc60004705670 */
[----:B------:R-:W-:Y:S01]  /*03b0*/  IMAD.IADD R11, R13, 0x1, -R0 ;  /* 0x000000010d0b7824 */ /* 0x000fe200078e0a00 */
[----:B--2---:R-:W-:Y:S02]  /*03c0*/  ISETP.NE.OR P1, PT, R3, RZ, !P1 ;  /* 0x000000ff0300720c */ /* 0x004fe40004f25670 */
[----:B------:R-:W-:Y:S02]  /*03d0*/  SHF.R.S32.HI R3, RZ, 0x1f, R2 ;  /* 0x0000001fff037819 */ /* 0x000fe40000011402 */
[----:B0-----:R-:W-:Y:S02]  /*03e0*/  R2UR UR15, R4 ;  /* 0x00000000040f72ca */ /* 0x001fe400000e0000 */
[----:B------:R-:W-:-:S03]  /*03f0*/  LEA.HI R3, R3, R2, RZ, 0x2 ;  /* 0x0000000203037211 */ /* 0x000fc600078f10ff */
[----:B------:R-:W-:Y:S01]  /*0400*/  VOTEU.ALL UP0, P0 ;  /* 0x00000000003f7886 */ /* 0x000fe20000000000 */
[----:B------:R-:W-:-:S03]  /*0410*/  LOP3.LUT R3, R3, 0xfffffffc, RZ, 0xc0, !PT ;  /* 0xfffffffc03037812 */ /* 0x000fc600078ec0ff */
[----:B------:R-:W-:Y:S01]  /*0420*/  VOTEU.ALL UP1, P1 ;  /* 0x00000000003f7886 */ /* 0x000fe20000820000 */
[----:B------:R-:W0:Y:S01]  /*0430*/  @!UP0 S2UR UR7, SR_CgaCtaId ;  /* 0x00000000000789c3 */ /* 0x000e220000008800 */
[----:B------:R-:W-:Y:S01]  /*0440*/  @!UP0 UMOV UR6, 0x400 ;  /* 0x0000040000068882 */ /* 0x000fe20000000000 */
[----:B------:R-:W-:-:S04]  /*0450*/  @!UP0 UIADD3 UR4, -UR4, 0x100000, URZ ;  /* 0x0010000004048890 */ /* 0x000fc8000fffe13f */
[----:B------:R-:W-:Y:S02]  /*0460*/  @!UP0 USHF.L.U32 UR5, UR4, 0xb, URZ ;  /* 0x0000000b04058899 */ /* 0x000fe4000800063f */
[----:B------:R-:W-:Y:S01]  /*0470*/  @!UP0 USHF.L.U32 UR4, UR4, 0x1, URZ ;  /* 0x0000000104048899 */ /* 0x000fe2000800063f */
[----:B------:R-:W-:Y:S01]  /*0480*/  IMAD.IADD R20, R2, 0x1, -R3 ;  /* 0x0000000102147824 */ /* 0x000fe200078e0a03 */
[----:B------:R-:W-:Y:S01]  /*0490*/  @!UP1 UMOV UR9, 0x400 ;  /* 0x0000040000099882 */ /* 0x000fe20000000000 */
[----:B------:R-:W-:Y:S01]  /*04a0*/  VOTEU.ALL UP2, P1 ;  /* 0x00000000003f7886 */ /* 0x000fe20000840000 */
[----:B------:R-:W-:Y:S01]  /*04b0*/  VOTEU.ALL UP3, P1 ;  /* 0x00000000003f7886 */ /* 0x000fe20000860000 */
[----:B------:R-:W-:Y:S01]  /*04c0*/  VOTEU.ALL UP4, P1 ;  /* 0x00000000003f7886 */ /* 0x000fe20000880000 */
[----:B------:R-:W1:Y:S01]  /*04d0*/  @!UP1 S2UR UR10, SR_CgaCtaId ;  /* 0x00000000000a99c3 */ /* 0x000e620000008800 */
[----:B------:R-:W-:Y:S01]  /*04e0*/  VOTEU.ALL UP5, P1 ;  /* 0x00000000003f7886 */ /* 0x000fe200008a0000 */
[----:B0-----:R-:W-:-:S02]  /*04f0*/  @!UP0 ULEA UR8, UR7, UR6, 0x18 ;  /* 0x0000000607088291 */ /* 0x001fc4000f8ec03f */
[----:B------:R-:W-:-:S04]  /*0500*/  @!UP1 UIADD3 UR6, -UR11, 0x100000, URZ ;  /* 0x001000000b069890 */ /* 0x000fc8000fffe13f */
[----:B------:R-:W-:Y:S02]  /*0510*/  @!UP1 USHF.L.U32 UR7, UR6, 0xb, URZ ;  /* 0x0000000b06079899 */ /* 0x000fe4000800063f */
[----:B------:R-:W-:Y:S01]  /*0520*/  @!UP1 USHF.L.U32 UR6, UR6, 0x1, URZ ;  /* 0x0000000106069899 */ /* 0x000fe2000800063f */
[----:B------:R-:W-:Y:S01]  /*0530*/  VOTEU.ALL UP0, P0 ;  /* 0x00000000003f7886 */ /* 0x000fe20000000000 */
[----:B-1----:R-:W-:Y:S01]  /*0540*/  @!UP1 ULEA UR9, UR10, UR9, 0x18 ;  /* 0x000000090a099291 */ /* 0x002fe2000f8ec03f */
[----:B------:R-:W-:Y:S02]  /*0550*/  VOTEU.ALL UP1, P0 ;  /* 0x00000000003f7886 */ /* 0x000fe40000020000 */
[----:B------:R-:W-:Y:S01]  /*0560*/  ULDC.64 UR10, c[0x0][0x598] ;  /* 0x00016600000a7ab9 */ /* 0x000fe20000000a00 */
[----:B------:R-:W-:Y:S01]  /*0570*/  ISETP.NE.AND P0, PT, R20, 0x3, PT ;  /* 0x000000031400780c */ /* 0x000fe20003f05270 */
[----:B------:R-:W0:Y:S02]  /*0580*/  FENCE.VIEW.ASYNC.S ;  /* 0x00000000000073c6 */ /* 0x000e240000000000 */
[----:B0-----:R0:W3:Y:S01]  /*0590*/  @!UP0 SYNCS.EXCH.64 URZ, [UR8+0x60], UR4 ;  /* 0x00006004083f85b2 */ /* 0x0010e20008000100 */
[----:B------:R-:W-:-:S02]  /*05a0*/  ISETP.NE.U32.AND P1, PT, RZ, UR10, PT ;  /* 0x0000000aff007c0c */ /* 0x000fc4000bf25070 */
[----:B------:R-:W-:Y:S02]  /*05b0*/  ISETP.EQ.OR P0, PT, R20, RZ, !P0 ;  /* 0x000000ff1400720c */ /* 0x000fe40004702670 */
[----:B------:R-:W-:Y:S02]  /*05c0*/  ISETP.NE.AND.EX P1, PT, RZ, UR11, PT, P1 ;  /* 0x0000000bff007c0c */ /* 0x000fe4000bf25310 */
[----:B------:R-:W-:-:S04]  /*05d0*/  ISETP.EQ.AND P0, PT, R5, RZ, P0 ;  /* 0x000000ff0500720c */ /* 0x000fc80000702270 */
[----:B------:R-:W-:-:S04]  /*05e0*/  SEL R7, RZ, 0x1, !P0 ;  /* 0x00000001ff077807 */ /* 0x000fc80004000000 */
[----:B------:R-:W-:Y:S01]  /*05f0*/  SEL R7, R7, 0x2, P2 ;  /* 0x0000000207077807 */ /* 0x000fe20001000000 */
[----:B------:R0:W3:Y:S01]  /*0600*/  @!UP1 SYNCS.EXCH.64 URZ, [UR8+0x68], UR4 ;  /* 0x00006804083f95b2 */ /* 0x0000e20008000100 */
[----:B------:R-:W-:Y:S01]  /*0610*/  NOP ;  /* 0x0000000000007918 */ /* 0x000fe20000000000 */
[----:B------:R0:W3:Y:S01]  /*0620*/  @!UP2 SYNCS.EXCH.64 URZ, [UR9+0x40], UR6 ;  /* 0x00004006093fa5b2 */ /* 0x0000e20008000100 */
[----:B------:R0:W3:Y:S01]  /*0630*/  @!UP3 SYNCS.EXCH.64 URZ, [UR9+0x48], UR6 ;  /* 0x00004806093fb5b2 */ /* 0x0000e20008000100 */
[----:B------:R0:W3:Y:S01]  /*0640*/  @!UP4 SYNCS.EXCH.64 URZ, [UR9+0x50], UR6 ;  /* 0x00005006093fc5b2 */ /* 0x0000e20008000100 */
[----:B------:R0:W3:Y:S01]  /*0650*/  @!UP5 SYNCS.EXCH.64 URZ, [UR9+0x58], UR6 ;  /* 0x00005806093fd5b2 */ /* 0x0000e20008000100 */
[----:B------:R-:W-:Y:S01]  /*0660*/  NOP ;  /* 0x0000000000007918 */ /* 0x000fe20000000000 */
[----:B---34-:R-:W-:Y:S06]  /*0670*/  BAR.SYNC.DEFER_BLOCKING 0x0 ;  /* 0x0000000000007b1d */ /* 0x018fec0000010000 */
[----:B0-----:R-:W-:Y:S05]  /*0680*/  @!P1 BRA `(.L_x_3) ;  /* 0x00000000001c9947 */ /* 0x001fea0003800000 */
[----:B------:R-:W0:Y:S02]  /*0690*/  LDC.64 R2, c[0x0][0x598] ;  /* 0x00016600ff027b82 */ /* 0x000e240000000a00 */
[----:B0-----:R-:W2:Y:S02]  /*06a0*/  LDG.E.64 R2, desc[UR18][R2.64] ;  /* 0x0000001202027981 */ /* 0x001ea4000c1e1b00 */
[----:B--2---:R-:W-:-:S04]  /*06b0*/  ISETP.NE.U32.AND P0, PT, R2, RZ, PT ;  /* 0x000000ff0200720c */ /* 0x004fc80003f05070 */
[----:B------:R-:W-:-:S13]  /*06c0*/  ISETP.NE.AND.EX P0, PT, R3, RZ, PT, P0 ;  /* 0x000000ff0300720c */ /* 0x000fda0003f05300 */
[----:B------:R-:W-:Y:S05]  /*06d0*/  @!P0 BRA `(.L_x_3) ;  /* 0x0000000000088947 */ /* 0x000fea0003800000 */
[----:B------:R2:W5:Y:S01]  /*06e0*/  LD.E R10, desc[UR18][R2.64] ;  /* 0x00000012020a7980 */ /* 0x000562000c101900 */
[----:B------:R-:W-:Y:S05]  /*06f0*/  BRA `(.L_x_4) ;  /* 0x0000000000207947 */ /* 0x000fea0003800000 */
.L_x_3:
[----:B------:R-:W-:Y:S02]  /*0700*/  ULDC.64 UR4, c[0x0][0x588] ;  /* 0x0001620000047ab9 */ /* 0x000fe40000000a00 */
[----:B------:R-:W-:-:S04]  /*0710*/  ISETP.NE.U32.AND P0, PT, RZ, UR4, PT ;  /* 0x00000004ff007c0c */ /* 0x000fc8000bf05070 */
[----:B------:R-:W-:-:S13]  /*0720*/  ISETP.NE.AND.EX P0, PT, RZ, UR5, PT, P0 ;  /* 0x00000005ff007c0c */ /* 0x000fda000bf05300 */
[----:B------:R-:W-:Y:S05]  /*0730*/  @!P0 BRA `(.L_x_5) ;  /* 0x00000000000c8947 */ /* 0x000fea0003800000 */
[----:B------:R-:W0:Y:S02]  /*0740*/  LDC.64 R2, c[0x0][0x588] ;  /* 0x00016200ff027b82 */ /* 0x000e240000000a00 */
[----:B0-----:R1:W5:Y:S01]  /*0750*/  LDG.E R10, desc[UR18][R2.64] ;  /* 0x00000012020a7981 */ /* 0x001362000c1e1900 */
[----:B------:R-:W-:Y:S05]  /*0760*/  BRA `(.L_x_4) ;  /* 0x0000000000047947 */ /* 0x000fea0003800000 */
.L_x_5:
[----:B------:R-:W0:Y:S02]  /*0770*/  LDC R10, c[0x0][0x580] ;  /* 0x00016000ff0a7b82 */ /* 0x000e240000000800 */
.L_x_4:
[----:B------:R-:W-:Y:S02]  /*0780*/  ULDC.64 UR4, c[0x0][0x5a0] ;  /* 0x0001680000047ab9 */ /* 0x000fe40000000a00 */
[----:B------:R-:W-:-:S04]  /*0790*/  ISETP.NE.U32.AND P0, PT, RZ, UR4, PT ;  /* 0x00000004ff007c0c */ /* 0x000fc8000bf05070 */
[----:B------:R-:W-:-:S13]  /*07a0*/  ISETP.NE.AND.EX P0, PT, RZ, UR5, PT, P0 ;  /* 0x00000005ff007c0c */ /* 0x000fda000bf05300 */
[----:B------:R-:W-:Y:S05]  /*07b0*/  @!P0 BRA `(.L_x_6) ;  /* 0x00000000001c8947 */ /* 0x000fea0003800000 */
[----:B-12---:R-:W1:Y:S02]  /*07c0*/  LDC.64 R2, c[0x0][0x5a0] ;  /* 0x00016800ff027b82 */ /* 0x006e640000000a00 */
[----:B-1----:R-:W2:Y:S02]  /*07d0*/  LDG.E.64 R2, desc[UR18][R2.64] ;  /* 0x0000001202027981 */ /* 0x002ea4000c1e1b00 */
[----:B--2---:R-:W-:-:S04]  /*07e0*/  ISETP.NE.U32.AND P0, PT, R2, RZ, PT ;  /* 0x000000ff0200720c */ /* 0x004fc80003f05070 */
[----:B------:R-:W-:-:S13]  /*07f0*/  ISETP.NE.AND.EX P0, PT, R3, RZ, PT, P0 ;  /* 0x000000ff0300720c */ /* 0x000fda0003f05300 */
[----:B------:R-:W-:Y:S05]  /*0800*/  @!P0 BRA `(.L_x_6) ;  /* 0x0000000000088947 */ /* 0x000fea0003800000 */
[----:B------:R1:W5:Y:S01]  /*0810*/  LD.E R12, desc[UR18][R2.64] ;  /* 0x00000012020c7980 */ /* 0x000362000c101900 */
[----:B------:R-:W-:Y:S05]  /*0820*/  BRA `(.L_x_7) ;  /* 0x0000000000207947 */ /* 0x000fea0003800000 */
.L_x_6:
[----:B------:R-:W-:Y:S02]  /*0830*/  ULDC.64 UR4, c[0x0][0x590] ;  /* 0x0001640000047ab9 */ /* 0x000fe40000000a00 */
[----:B------:R-:W-:-:S04]  /*0840*/  ISETP.NE.U32.AND P0, PT, RZ, UR4, PT ;  /* 0x00000004ff007c0c */ /* 0x000fc8000bf05070 */
[----:B------:R-:W-:-:S13]  /*0850*/  ISETP.NE.AND.EX P0, PT, RZ, UR5, PT, P0 ;  /* 0x00000005ff007c0c */ /* 0x000fda000bf05300 */
[----:B------:R-:W-:Y:S05]  /*0860*/  @!P0 BRA `(.L_x_8) ;  /* 0x00000000000c8947 */ /* 0x000fea0003800000 */
[----:B-12---:R-:W1:Y:S02]  /*0870*/  LDC.64 R2, c[0x0][0x590] ;  /* 0x00016400ff027b82 */ /* 0x006e640000000a00 */
[----:B-1----:R4:W5:Y:S01]  /*0880*/  LDG.E R12, desc[UR18][R2.64] ;  /* 0x00000012020c7981 */ /* 0x002962000c1e1900 */
[----:B------:R-:W-:Y:S05]  /*0890*/  BRA `(.L_x_7) ;  /* 0x0000000000047947 */ /* 0x000fea0003800000 */
.L_x_8:
[----:B------:R-:W3:Y:S02]  /*08a0*/  LDC R12, c[0x0][0x584] ;  /* 0x00016100ff0c7b82 */ /* 0x000ee40000000800 */
.L_x_7:
[----:B------:R-:W0:Y:S01]  /*08b0*/  LDC R0, c[0x0][0x65c] ;  /* 0x00019700ff007b82 */ /* 0x000e220000000800 */
[----:B------:R-:W1:Y:S01]  /*08c0*/  S2R R21, SR_CTAID.Y ;  /* 0x0000000000157919 */ /* 0x000e620000002600 */
[----:B------:R-:W-:Y:S01]  /*08d0*/  ULDC UR8, c[0x0][0x28c] ;  /* 0x0000a30000087ab9 */ /* 0x000fe20000000800 */
[----:B------:R-:W-:Y:S01]  /*08e0*/  ISETP.NE.AND P0, PT, R5, 0x2, PT ;  /* 0x000000020500780c */ /* 0x000fe20003f05270 */
[----:B------:R-:W-:Y:S01]  /*08f0*/  UIADD3 UR8, UR8, 0x1f, URZ ;  /* 0x0000001f08087890 */ /* 0x000fe2000fffe03f */
[----:B------:R-:W3:Y:S01]  /*0900*/  S2R R14, SR_CTAID.X ;  /* 0x00000000000e7919 */ /* 0x000ee20000002500 */
[----:B------:R-:W-:Y:S01]  /*0910*/  UMOV UR4, URZ ;  /* 0x0000003f00047c82 */ /* 0x000fe20008000000 */
[----:B------:R-:W-:Y:S01]  /*0920*/  UMOV UR5, URZ ;  /* 0x0000003f00057c82 */ /* 0x000fe20008000000 */
[----:B------:R-:W-:-:S04]  /*0930*/  USHF.R.S32.HI UR9, URZ, 0x1f, UR8 ;  /* 0x0000001f3f097899 */ /* 0x000fc80008011408 */
[----:B------:R-:W-:-:S04]  /*0940*/  ULEA.HI UR9, UR9, UR8, URZ, 0x5 ;  /* 0x0000000809097291 */ /* 0x000fc8000f8f283f */
[----:B------:R-:W-:Y:S01]  /*0950*/  USHF.R.S32.HI UR13, URZ, 0x5, UR9 ;  /* 0x000000053f0d7899 */ /* 0x000fe20008011409 */
[----:B0-----:R-:W-:-:S13]  /*0960*/  ISETP.NE.AND P2, PT, R0, 0x1, PT ;  /* 0x000000010000780c */ /* 0x001fda0003f45270 */
[----:B------:R-:W3:Y:S01]  /*0970*/  @P2 LDC R15, c[0x0][0x10] ;  /* 0x00000400ff0f2b82 */ /* 0x000ee20000000800 */
[----:B-12-4-:R-:W-:Y:S02]  /*0980*/  @P2 IMAD.MOV.U32 R2, RZ, RZ, R21 ;  /* 0x000000ffff022224 */ /* 0x016fe400078e0015 */
[----:B------:R-:W-:Y:S02]  /*0990*/  @P2 IMAD.MOV.U32 R3, RZ, RZ, RZ ;  /* 0x000000ffff032224 */ /* 0x000fe400078e00ff */
[----:B------:R-:W-:-:S03]  /*09a0*/  @P2 IMAD.MOV.U32 R5, RZ, RZ, RZ ;  /* 0x000000ffff052224 */ /* 0x000fc600078e00ff */
[----:B------:R-:W0:Y:S01]  /*09b0*/  @!P2 LDC R9, c[0x0][0xc] ;  /* 0x00000300ff09ab82 */ /* 0x000e220000000800 */
[----:B------:R-:W-:Y:S01]  /*09c0*/  ULDC UR6, c[0x0][0xc] ;  /* 0x0000030000067ab9 */ /* 0x000fe20000000800 */
[----:B------:R-:W-:Y:S02]  /*09d0*/  ULDC UR7, c[0x0][0x10] ;  /* 0x0000040000077ab9 */ /* 0x000fe40000000800 */
[----:B------:R-:W-:-:S04]  /*09e0*/  UIMAD.WIDE.U32 UR6, UR6, UR7, URZ ;  /* 0x00000007060672a5 */ /* 0x000fc8000f8e003f */
[----:B------:R-:W1:Y:S01]  /*09f0*/  LDC R8, c[0x0][0x14] ;  /* 0x00000500ff087b82 */ /* 0x000e620000000800 */
[----:B---3--:R-:W-:-:S04]  /*0a00*/  @P2 IMAD.WIDE.U32 R2, R14, R15, R2 ;  /* 0x0000000f0e022225 */ /* 0x008fc800078e0002 */
[----:B------:R-:W-:Y:S02]  /*0a10*/  IMAD.MOV.U32 R15, RZ, RZ, RZ ;  /* 0x000000ffff0f7224 */ /* 0x000fe400078e00ff */
[----:B------:R-:W-:Y:S02]  /*0a20*/  @P2 IMAD.IADD R3, R3, 0x1, R5 ;  /* 0x0000000103032824 */ /* 0x000fe400078e0205 */
[----:B0-----:R-:W-:-:S04]  /*0a30*/  @!P2 IMAD.WIDE.U32 R4, R9, R21, R14 ;  /* 0x000000150904a225 */ /* 0x001fc800078e000e */
[----:B------:R-:W-:Y:S02]  /*0a40*/  @!P2 IMAD.MOV.U32 R2, RZ, RZ, R4 ;  /* 0x000000ffff02a224 */ /* 0x000fe400078e0004 */
[----:B------:R-:W-:Y:S02]  /*0a50*/  @!P2 IMAD.MOV.U32 R3, RZ, RZ, R5 ;  /* 0x000000ffff03a224 */ /* 0x000fe400078e0005 */
[C---:B-1----:R-:W-:Y:S02]  /*0a60*/  IMAD R17, R8.reuse, UR7, RZ ;  /* 0x0000000708117c24 */ /* 0x042fe4000f8e02ff */
[----:B------:R-:W-:Y:S01]  /*0a70*/  IMAD.WIDE.U32 R8, R8, UR6, RZ ;  /* 0x0000000608087c25 */ /* 0x000fe2000f8e00ff */
[----:B------:R-:W-:-:S03]  /*0a80*/  ULDC.64 UR6, c[0x0][0x650] ;  /* 0x0001940000067ab9 */ /* 0x000fc60000000a00 */
[----:B------:R-:W-:Y:S01]  /*0a90*/  IMAD.IADD R0, R9, 0x1, R17 ;  /* 0x0000000109007824 */ /* 0x000fe200078e0211 */
[----:B------:R-:W-:Y:S06]  /*0aa0*/  @P0 BRA `(.L_x_9) ;  /* 0x0000000000200947 */ /* 0x000fec0003800000 */
[----:B------:R-:W-:Y:S01]  /*0ab0*/  UISETP.GE.U32.AND UP0, UPT, UR13, 0x3, UPT ;  /* 0x000000030d00788c */ /* 0x000fe2000bf06070 */
[----:B------:R-:W-:Y:S01]  /*0ac0*/  IADD3 R2, P0, R2, R8, RZ ;  /* 0x0000000802027210 */ /* 0x000fe20007f1e0ff */
[----:B------:R-:W-:-:S04]  /*0ad0*/  UIMAD.WIDE.U32 UR4, UR13, -0x55555555, URZ ;  /* 0xaaaaaaab0d0478a5 */ /* 0x000fc8000f8e003f */
[----:B------:R-:W-:Y:S01]  /*0ae0*/  USHF.R.U32.HI UR4, URZ, 0x1, UR5 ;  /* 0x000000013f047899 */ /* 0x000fe20008011605 */
[----:B------:R-:W-:Y:S02]  /*0af0*/  IMAD.X R3, R0, 0x1, R3, P0 ;  /* 0x0000000100037824 */ /* 0x000fe400000e0603 */
[----:B------:R-:W-:Y:S02]  /*0b00*/  UMOV UR5, URZ ;  /* 0x0000003f00057c82 */ /* 0x000fe40008000000 */
[----:B------:R-:W-:Y:S02]  /*0b10*/  @UP0 ULOP3.LUT UR5, UR4, 0x1, URZ, 0xc0, !UPT ;  /* 0x0000000104050892 */ /* 0x000fe4000f8ec03f */
[----:B------:R-:W-:-:S12]  /*0b20*/  UIMAD UR4, UR4, -0x3, UR13 ;  /* 0xfffffffd040478a4 */ /* 0x000fd8000f8e020d */
.L_x_9:
[----:B------:R-:W-:Y:S01]  /*0b30*/  ISETP.GE.U32.AND P0, PT, R2, UR6, PT ;  /* 0x0000000602007c0c */ /* 0x000fe2000bf06070 */
[----:B------:R-:W-:Y:S01]  /*0b40*/  IMAD.MOV.U32 R6, RZ, RZ, -0x1 ;  /* 0xffffffffff067424 */ /* 0x000fe200078e00ff */
[----:B------:R-:W-:Y:S01]  /*0b50*/  PRMT R16, RZ, 0x7610, R16 ;  /* 0x00007610ff107816 */ /* 0x000fe20000000010 */
[----:B------:R-:W-:Y:S01]  /*0b60*/  IMAD.MOV.U32 R5, RZ, RZ, -0x1 ;  /* 0xffffffffff057424 */ /* 0x000fe200078e00ff */
[----:B------:R-:W-:Y:S01]  /*0b70*/  ISETP.GE.U32.AND.EX P0, PT, R3, UR7, PT, P0 ;  /* 0x0000000703007c0c */ /* 0x000fe2000bf06100 */
[----:B------:R-:W-:-:S12]  /*0b80*/  IMAD.MOV.U32 R4, RZ, RZ, -0x1 ;  /* 0xffffffffff047424 */ /* 0x000fd800078e00ff */
[----:B------:R-:W-:Y:S05]  /*0b90*/  @P0 BRA `(.L_x_10) ;  /* 0x00000004005c0947 */ /* 0x000fea0003800000 */
[----:B------:R-:W0:Y:S01]  /*0ba0*/  LDC.64 R24, c[0x0][0x628] ;  /* 0x00018a00ff187b82 */ /* 0x000e220000000a00 */
[----:B------:R-:W-:Y:S02]  /*0bb0*/  IMAD.MOV.U32 R4, RZ, RZ, R2 ;  /* 0x000000ffff047224 */ /* 0x000fe400078e0002 */
[----:B------:R-:W-:-:S05]  /*0bc0*/  IMAD.MOV.U32 R5, RZ, RZ, R3 ;  /* 0x000000ffff057224 */ /* 0x000fca00078e0003 */
[----:B------:R-:W1:Y:S08]  /*0bd0*/  LDC R6, c[0x0][0x630] ;  /* 0x00018c00ff067b82 */ /* 0x000e700000000800 */
[----:B------:R-:W2:Y:S01]  /*0be0*/  LDC.64 R26, c[0x0][0x620] ;  /* 0x00018800ff1a7b82 */ /* 0x000ea20000000a00 */
[----:B0-----:R-:W-:-:S04]  /*0bf0*/  ISETP.NE.U32.AND P0, PT, R24, RZ, PT ;  /* 0x000000ff1800720c */ /* 0x001fc80003f05070 */
[----:B------:R-:W-:-:S13]  /*0c00*/  ISETP.NE.AND.EX P0, PT, R25, RZ, PT, P0 ;  /* 0x000000ff1900720c */ /* 0x000fda0003f05300 */
[----:B-12---:R-:W-:Y:S05]  /*0c10*/  @!P0 BRA `(.L_x_11) ;  /* 0x0000000000288947 */ /* 0x006fea0003800000 */
[----:B------:R-:W0:Y:S02]  /*0c20*/  LDC R19, c[0x0][0x634] ;  /* 0x00018d00ff137b82 */ /* 0x000e240000000800 */
[----:B0-----:R-:W-:-:S05]  /*0c30*/  IADD3 R19, P0, R2, R19, RZ ;  /* 0x0000001302137210 */ /* 0x001fca0007f1e0ff */
[----:B------:R-:W-:-:S04]  /*0c40*/  IMAD.X R23, RZ, RZ, R3, P0 ;  /* 0x000000ffff177224 */ /* 0x000fc800000e0603 */
[----:B------:R-:W-:-:S04]  /*0c50*/  IMAD.WIDE.U32 R4, R23, R24, RZ ;  /* 0x0000001817047225 */ /* 0x000fc800078e00ff */
[----:B------:R-:W-:-:S04]  /*0c60*/  IMAD.WIDE.U32 R16, P0, R19, R25, R4 ;  /* 0x0000001913107225 */ /* 0x000fc80007800004 */
[----:B------:R-:W-:-:S04]  /*0c70*/  IMAD.WIDE.U32 R4, R19, R24, RZ ;  /* 0x0000001813047225 */ /* 0x000fc800078e00ff */
[----:B------:R-:W-:Y:S01]  /*0c80*/  IMAD.X R19, RZ, RZ, RZ, P0 ;  /* 0x000000ffff137224 */ /* 0x000fe200000e06ff */
[----:B------:R-:W-:Y:S01]  /*0c90*/  IADD3 RZ, P0, R5, R16, RZ ;  /* 0x0000001005ff7210 */ /* 0x000fe20007f1e0ff */
[----:B------:R-:W-:-:S04]  /*0ca0*/  IMAD.MOV.U32 R18, RZ, RZ, R17 ;  /* 0x000000ffff127224 */ /* 0x000fc800078e0011 */
[----:B------:R-:W-:-:S08]  /*0cb0*/  IMAD.WIDE.U32.X R4, R23, R25, R18, P0 ;  /* 0x0000001917047225 */ /* 0x000fd000000e0412 */
.L_x_11:
[--C-:B------:R-:W-:Y:S01]  /*0cc0*/  SHF.R.U64 R32, R4, R6, R5.reuse ;  /* 0x0000000604207219 */ /* 0x100fe20000001205 */
[----:B------:R-:W0:Y:S01]  /*0cd0*/  LDC.64 R28, c[0x0][0x640] ;  /* 0x00019000ff1c7b82 */ /* 0x000e220000000a00 */
[----:B------:R-:W-:Y:S01]  /*0ce0*/  I2FP.F32.U32 R4, R14 ;  /* 0x0000000e00047245 */ /* 0x000fe20000201000 */
[----:B------:R-:W-:Y:S01]  /*0cf0*/  ULDC UR6, c[0x0][0x150] ;  /* 0x0000540000067ab9 */ /* 0x000fe20000000800 */
[----:B------:R-:W-:Y:S02]  /*0d00*/  SHF.R.U32.HI R5, RZ, R6, R5 ;  /* 0x00000006ff057219 */ /* 0x000fe40000011605 */
[----:B------:R-:W-:Y:S01]  /*0d10*/  IADD3 R17, P0, RZ, -R32, RZ ;  /* 0x80000020ff117210 */ /* 0x000fe20007f1e0ff */
[----:B------:R-:W-:Y:S01]  /*0d20*/  FMUL R6, R4, UR6 ;  /* 0x0000000604067c20 */ /* 0x000fe20008400000 */
[----:B------:R-:W-:Y:S01]  /*0d30*/  ULDC UR6, c[0x0][0x154] ;  /* 0x0000550000067ab9 */ /* 0x000fe20000000800 */
[----:B------:R-:W1:Y:S02]  /*0d40*/  LDC R18, c[0x0][0x618] ;  /* 0x00018600ff127b82 */ /* 0x000e640000000800 */
[----:B------:R-:W-:-:S02]  /*0d50*/  IMAD.X R19, RZ, RZ, ~R5, P0 ;  /* 0x000000ffff137224 */ /* 0x000fc400000e0e05 */
[----:B------:R-:W2:Y:S01]  /*0d60*/  F2I.U32.TRUNC.NTZ R6, R6 ;  /* 0x0000000600067305 */ /* 0x000ea2000020f000 */
[----:B------:R-:W-:-:S03]  /*0d70*/  IMAD.WIDE.U32 R4, R17, R26, R2 ;  /* 0x0000001a11047225 */ /* 0x000fc600078e0002 */
[----:B------:R-:W3:Y:S01]  /*0d80*/  LDC R15, c[0x0][0x144] ;  /* 0x00005100ff0f7b82 */ /* 0x000ee20000000800 */
[----:B------:R-:W-:-:S04]  /*0d90*/  IMAD R16, R19, R26, RZ ;  /* 0x0000001a13107224 */ /* 0x000fc800078e02ff */
[----:B------:R-:W-:-:S03]  /*0da0*/  IMAD R17, R17, R27, R16 ;  /* 0x0000001b11117224 */ /* 0x000fc600078e0210 */
[----:B------:R-:W4:Y:S01]  /*0db0*/  LDC R22, c[0x0][0x608] ;  /* 0x00018200ff167b82 */ /* 0x000f220000000800 */
[----:B------:R-:W-:Y:S01]  /*0dc0*/  IMAD.IADD R17, R5, 0x1, R17 ;  /* 0x0000000105117824 */ /* 0x000fe200078e0211 */
[----:B0-----:R-:W-:Y:S01]  /*0dd0*/  ISETP.NE.U32.AND P0, PT, R28, RZ, PT ;  /* 0x000000ff1c00720c */ /* 0x001fe20003f05070 */
[----:B--2---:R-:W-:-:S03]  /*0de0*/  IMAD.MOV R5, RZ, RZ, -R6 ;  /* 0x000000ffff057224 */ /* 0x004fc600078e0a06 */
[----:B------:R-:W-:Y:S02]  /*0df0*/  ISETP.NE.AND.EX P0, PT, R29, RZ, PT, P0 ;  /* 0x000000ff1d00720c */ /* 0x000fe40003f05300 */
[----:B------:R-:W0:Y:S01]  /*0e00*/  LDC R19, c[0x0][0x658] ;  /* 0x00019600ff137b82 */ /* 0x000e220000000800 */
[-CC-:B-1----:R-:W-:Y:S02]  /*0e10*/  SHF.R.U64 R26, R4, R18.reuse, R17.reuse ;  /* 0x00000012041a7219 */ /* 0x182fe40000001211 */
[----:B------:R-:W-:Y:S02]  /*0e20*/  I2FP.F32.U32 R4, R21 ;  /* 0x0000001500047245 */ /* 0x000fe40000201000 */
[----:B------:R-:W-:Y:S01]  /*0e30*/  SHF.R.U32.HI R17, RZ, R18, R17 ;  /* 0x00000012ff117219 */ /* 0x000fe20000011611 */
[----:B------:R-:W-:Y:S02]  /*0e40*/  IMAD.MOV.U32 R18, RZ, RZ, 0x1 ;  /* 0x00000001ff127424 */ /* 0x000fe400078e00ff */
[----:B------:R-:W1:Y:S01]  /*0e50*/  LDC R24, c[0x0][0x148] ;  /* 0x00005200ff187b82 */ /* 0x000e620000000800 */
[----:B---3--:R-:W-:-:S02]  /*0e60*/  IMAD R6, R15, R5, R14 ;  /* 0x000000050f067224 */ /* 0x008fc400078e020e */
[----:B------:R-:W-:Y:S01]  /*0e70*/  FMUL R5, R4, UR6 ;  /* 0x0000000604057c20 */ /* 0x000fe20008400000 */
[----:B------:R-:W-:-:S04]  /*0e80*/  IMAD.MOV.U32 R4, RZ, RZ, -0x1 ;  /* 0xffffffffff047424 */ /* 0x000fc800078e00ff */
[----:B------:R-:W2:Y:S01]  /*0e90*/  LDC R25, c[0x0][0x600] ;  /* 0x00018000ff197b82 */ /* 0x000ea20000000800 */
[-CC-:B----4-:R-:W-:Y:S02]  /*0ea0*/  SHF.R.U64 R34, R26, R22.reuse, R17.reuse ;  /* 0x000000161a227219 */ /* 0x190fe40000001211 */
[----:B------:R-:W-:Y:S02]  /*0eb0*/  SHF.R.U32.HI R14, RZ, R22, R17 ;  /* 0x00000016ff0e7219 */ /* 0x000fe40000011611 */
[----:B------:R3:W4:Y:S03]  /*0ec0*/  F2I.U32.TRUNC.NTZ R22, R5 ;  /* 0x0000000500167305 */ /* 0x000726000020f000 */
[----:B------:R-:W1:Y:S01]  /*0ed0*/  LDC R27, c[0x0][0x648] ;  /* 0x00019200ff1b7b82 */ /* 0x000e620000000800 */
[-C--:B0-----:R-:W-:Y:S02]  /*0ee0*/  SHF.R.U64 R36, R34, R19.reuse, R14 ;  /* 0x0000001322247219 */ /* 0x081fe4000000120e */
[----:B------:R-:W-:-:S02]  /*0ef0*/  SHF.L.U32 R4, R4, R19, RZ ;  /* 0x0000001304047219 */ /* 0x000fc400000006ff */
[-C--:B------:R-:W-:Y:S02]  /*0f00*/  SHF.R.U32.HI R14, RZ, R19.reuse, R14 ;  /* 0x00000013ff0e7219 */ /* 0x080fe4000001160e */
[----:B------:R-:W-:Y:S01]  /*0f10*/  SHF.L.U32 R18, R18, R19, RZ ;  /* 0x0000001312127219 */ /* 0x000fe200000006ff */
[----:B------:R-:W0:Y:S01]  /*0f20*/  LDC R31, c[0x0][0x638] ;  /* 0x00018e00ff1f7b82 */ /* 0x000e220000000800 */
[----:B------:R-:W-:Y:S01]  /*0f30*/  LOP3.LUT R19, RZ, R4, RZ, 0x33, !PT ;  /* 0x00000004ff137212 */ /* 0x000fe200078e33ff */
[----:B------:R-:W-:Y:S02]  /*0f40*/  IMAD.MOV.U32 R4, RZ, RZ, R36 ;  /* 0x000000ffff047224 */ /* 0x000fe400078e0024 */
[----:B---3--:R-:W-:-:S04]  /*0f50*/  IMAD.MOV.U32 R5, RZ, RZ, R14 ;  /* 0x000000ffff057224 */ /* 0x008fc800078e000e */
[----:B------:R-:W3:Y:S01]  /*0f60*/  LDC R30, c[0x0][0x610] ;  /* 0x00018400ff1e7b82 */ /* 0x000ee20000000800 */
[----:B----4-:R-:W-:Y:S05]  /*0f70*/  @!P0 BRA `(.L_x_12) ;  /* 0x0000000000288947 */ /* 0x010fea0003800000 */
[----:B------:R-:W4:Y:S02]  /*0f80*/  LDC R17, c[0x0][0x64c] ;  /* 0x00019300ff117b82 */ /* 0x000f240000000800 */
[----:B----4-:R-:W-:-:S05]  /*0f90*/  IADD3 R17, P0, R36, R17, RZ ;  /* 0x0000001124117210 */ /* 0x010fca0007f1e0ff */
        /* <DEDUP_REMOVED lines=8> */
.L_x_12:
[----:B-1----:R-:W-:Y:S01]  /*1020*/  SHF.R.U64 R4, R4, R27, R5 ;  /* 0x0000001b04047219 */ /* 0x002fe20000001205 */
[----:B--2---:R-:W-:Y:S01]  /*1030*/  VIADD R5, R25, 0xffffffff ;  /* 0xffffffff19057836 */ /* 0x004fe20000000000 */
[----:B------:R-:W-:Y:S01]  /*1040*/  LOP3.LUT R19, R34, R19, RZ, 0xc0, !PT ;  /* 0x0000001322137212 */ /* 0x000fe200078ec0ff */
[----:B------:R-:W-:Y:S02]  /*1050*/  IMAD.MOV R22, RZ, RZ, -R22 ;  /* 0x000000ffff167224 */ /* 0x000fe400078e0a16 */
[----:B------:R-:W-:Y:S01]  /*1060*/  IMAD.MOV R14, RZ, RZ, -R4 ;  /* 0x000000ffff0e7224 */ /* 0x000fe200078e0a04 */
[----:B------:R-:W-:Y:S01]  /*1070*/  LOP3.LUT R5, R26, R5, RZ, 0xc0, !PT ;  /* 0x000000051a057212 */ /* 0x000fe200078ec0ff */
[----:B------:R-:W-:Y:S02]  /*1080*/  IMAD R19, R18, R4, R19 ;  /* 0x0000000412137224 */ /* 0x000fe400078e0213 */
[----:B------:R-:W-:Y:S02]  /*1090*/  @P2 IMAD R6, R24, R22, R21 ;  /* 0x0000001618062224 */ /* 0x000fe400078e0215 */
[----:B0-----:R-:W-:-:S02]  /*10a0*/  IMAD R4, R14, R31, R36 ;  /* 0x0000001f0e047224 */ /* 0x001fc400078e0224 */
[----:B---3--:R-:W-:Y:S02]  /*10b0*/  IMAD R6, R19, R30, R6 ;  /* 0x0000001e13067224 */ /* 0x008fe400078e0206 */
[----:B------:R-:W-:Y:S02]  /*10c0*/  IMAD R15, R4, R25, R5 ;  /* 0x00000019040f7224 */ /* 0x000fe400078e0205 */
[----:B------:R-:W-:Y:S02]  /*10d0*/  IMAD.MOV.U32 R16, RZ, RZ, 0x1 ;  /* 0x00000001ff107424 */ /* 0x000fe400078e00ff */
[----:B------:R-:W-:Y:S01]  /*10e0*/  IMAD.MOV.U32 R4, RZ, RZ, R32 ;  /* 0x000000ffff047224 */ /* 0x000fe200078e0020 */
[----:B------:R-:W-:Y:S02]  /*10f0*/  SEL R5, R15, R6, !P2 ;  /* 0x000000060f057207 */ /* 0x000fe40005000000 */
[----:B------:R-:W-:-:S07]  /*1100*/  SEL R6, R6, R15, !P2 ;  /* 0x0000000f06067207 */ /* 0x000fce0005000000 */
.L_x_10:
[----:B------:R-:W-:Y:S05]  /*1110*/  @!P3 BRA `(.L_x_13) ;  /* 0x0000006c0030b947 */ /* 0x000fea0003800000 */
[----:B------:R-:W-:-:S13]  /*1120*/  ISETP.GT.U32.AND P0, PT, R33, 0x1, PT ;  /* 0x000000012100780c */ /* 0x000fda0003f04070 */
[----:B------:R-:W-:Y:S05]  /*1130*/  @P0 EXIT ;  /* 0x000000000000094d */ /* 0x000fea0003800000 */
.L_x_14:
[----:B------:R-:W-:-:S08]  /*1140*/  NOP ;  /* 0x0000000000007918 */ /* 0x000fd00000000000 */
[----:B------:R-:W0:Y:S02]  /*1150*/  USETMAXREG.TRY_ALLOC.CTAPOOL UP0, 0xe8 ;  /* 0x000000e8000079c8 */ /* 0x000e240008000600 */
[----:B0-----:R-:W-:-:S13]  /*1160*/  PLOP3.LUT P0, PT, PT, PT, UP0, 0x80, 0x0 ;  /* 0x000000000000781c */ /* 0x001fda0003f0f008 */
[----:B------:R-:W-:Y:S05]  /*1170*/  @!P0 BRA `(.L_x_14) ;  /* 0xfffffffc00f08947 */ /* 0x000fea000383ffff */
[----:B------:R-:W-:-:S13]  /*1180*/  LOP3.LUT P0, RZ, R16, 0xff, RZ, 0xc0, !PT ;  /* 0x000000ff10ff7812 */ /* 0x000fda000780c0ff */
[----:B------:R-:W-:Y:S05]  /*1190*/  @!P0 EXIT ;  /* 0x000000000000894d */ /* 0x000fea0003800000 */
[----:B------:R-:W0:Y:S01]  /*11a0*/  S2UR UR6, SR_CgaCtaId ;  /* 0x00000000000679c3 */ /* 0x000e220000008800 */
[----:B------:R-:W-:Y:S01]  /*11b0*/  SHF.R.S32.HI R14, RZ, 0x1f, R11 ;  /* 0x0000001fff0e7819 */ /* 0x000fe2000001140b */
[----:B------:R-:W-:Y:S01]  /*11c0*/  UIADD3 UR7, UR15, -0x1, URZ ;  /* 0xffffffff0f077890 */ /* 0x000fe2000fffe03f */
[----:B------:R-:W-:Y:S01]  /*11d0*/  LOP3.LUT R146, R7, 0x1, RZ, 0xfc, !PT ;  /* 0x0000000107927812 */ /* 0x000fe200078efcff */
[----:B------:R-:W-:Y:S01]  /*11e0*/  UMOV UR12, 0x400 ;  /* 0x00000400000c7882 */ /* 0x000fe20000000000 */
[CC--:B------:R-:W-:Y:S01]  /*11f0*/  LEA.HI R13, R14.reuse, R11.reuse, RZ, 0x2 ;  /* 0x0000000b0e0d7211 */ /* 0x0c0fe200078f10ff */
[----:B------:R-:W-:Y:S01]  /*1200*/  UISETP.LT.AND UP0, UPT, UR13, 0x1, UPT ;  /* 0x000000010d00788c */ /* 0x000fe2000bf01270 */
[----:B------:R-:W-:Y:S01]  /*1210*/  LEA.HI R17, R14, R11, RZ, 0x5 ;  /* 0x0000000b0e117211 */ /* 0x000fe200078f28ff */
[----:B------:R-:W-:Y:S01]  /*1220*/  USHF.L.U32 UR21, UR13, 0x1, URZ ;  /* 0x000000010d157899 */ /* 0x000fe2000800063f */
[--C-:B------:R-:W-:Y:S01]  /*1230*/  SHF.R.S32.HI R15, RZ, 0x2, R13.reuse ;  /* 0x00000002ff0f7819 */ /* 0x100fe2000001140d */
[----:B------:R-:W-:Y:S01]  /*1240*/  USEL UR14, UR13, 0x1, UP0 ;  /* 0x000000010d0e7887 */ /* 0x000fe20008000000 */
[----:B------:R-:W-:Y:S01]  /*1250*/  SHF.R.S32.HI R16, RZ, 0x1f, R13 ;  /* 0x0000001fff107819 */ /* 0x000fe2000001140d */
[----:B------:R-:W-:Y:S01]  /*1260*/  UISETP.NE.AND UP0, UPT, UR7, URZ, UPT ;  /* 0x0000003f0700728c */ /* 0x000fe2000bf05270 */
[----:B------:R-:W-:Y:S01]  /*1270*/  SHF.R.S32.HI R17, RZ, 0x5, R17 ;  /* 0x00000005ff117819 */ /* 0x000fe20000011411 */
[----:B------:R-:W-:Y:S01]  /*1280*/  UIADD3 UR14, -UR14, UR13, URZ ;  /* 0x0000000d0e0e7290 */ /* 0x000fe2000fffe13f */
[----:B------:R-:W-:-:S04]  /*1290*/  LEA.HI R16, R16, R15, RZ, 0x3 ;  /* 0x0000000f10107211 */ /* 0x000fc800078f18ff */
[----:B------:R-:W-:Y:S01]  /*12a0*/  LOP3.LUT R16, R16, 0xfffffff8, RZ, 0xc0, !PT ;  /* 0xfffffff810107812 */ /* 0x000fe200078ec0ff */
[----:B0-----:R-:W-:-:S04]  /*12b0*/  ULEA UR12, UR6, UR12, 0x18 ;  /* 0x0000000c060c7291 */ /* 0x001fc8000f8ec03f */
[----:B------:R-:W-:Y:S01]  /*12c0*/  IMAD.IADD R14, R15, 0x1, -R16 ;  /* 0x000000010f0e7824 */ /* 0x000fe200078e0a10 */
[----:B------:R-:W-:Y:S01]  /*12d0*/  USHF.L.U32 UR6, UR7, 0x3, URZ ;  /* 0x0000000307067899 */ /* 0x000fe2000800063f */
[----:B------:R-:W-:Y:S01]  /*12e0*/  LOP3.LUT R16, R13, 0xfffffffc, RZ, 0xc0, !PT ;  /* 0xfffffffc0d107812 */ /* 0x000fe200078ec0ff */
[----:B------:R-:W-:Y:S01]  /*12f0*/  USEL UR7, URZ, 0x1, UP0 ;  /* 0x000000013f077887 */ /* 0x000fe20008000000 */
[--C-:B------:R-:W-:Y:S01]  /*1300*/  IMAD R13, R17, -0x10, -R14.reuse ;  /* 0xfffffff0110d7824 */ /* 0x100fe200078e0a0e */
[----:B------:R-:W-:Y:S01]  /*1310*/  ULOP3.LUT UR6, UR6, 0x8, URZ, 0xc0, !UPT ;  /* 0x0000000806067892 */ /* 0x000fe2000f8ec03f */
[----:B------:R-:W-:Y:S01]  /*1320*/  SHF.R.S32.HI R15, RZ, 0x1f, R14 ;  /* 0x0000001fff0f7819 */ /* 0x000fe2000001140e */
[----:B------:R-:W-:Y:S01]  /*1330*/  UIADD3 UR22, UR12, 0x40, URZ ;  /* 0x000000400c167890 */ /* 0x000fe2000fffe03f */
[----:B------:R-:W-:Y:S01]  /*1340*/  IMAD.IADD R11, R11, 0x1, -R16 ;  /* 0x000000010b0b7824 */ /* 0x000fe200078e0a10 */
[----:B------:R-:W-:Y:S01]  /*1350*/  ULOP3.LUT UR23, UR6, 0x8, URZ, 0x3c, !UPT ;  /* 0x0000000806177892 */ /* 0x000fe2000f8e3c3f */
[----:B------:R-:W-:Y:S01]  /*1360*/  IMAD.U32 R148, RZ, RZ, UR7 ;  /* 0x00000007ff947e24 */ /* 0x000fe2000f8e00ff */
[----:B------:R-:W-:Y:S01]  /*1370*/  ULOP3.LUT UR16, UR6, 0x18, URZ, 0x3c, !UPT ;  /* 0x0000001806107892 */ /* 0x000fe2000f8e3c3f */
[----:B------:R-:W-:Y:S01]  /*1380*/  IMAD.WIDE R14, R17, 0x10, R14 ;  /* 0x00000010110e7825 */ /* 0x000fe200078e020e */
[----:B------:R-:W-:Y:S01]  /*1390*/  ULEA UR15, UR15, UR22, 0x3 ;  /* 0x000000160f0f7291 */ /* 0x000fe2000f8e183f */
[----:B------:R-:W-:-:S02]  /*13a0*/  ULDC UR6, c[0x0][0x284] ;  /* 0x0000a10000067ab9 */ /* 0x000fc40000000800 */
[----:B------:R-:W-:-:S09]  /*13b0*/  VIADD R13, R13, UR6 ;  /* 0x000000060d0d7c36 */ /* 0x000fd20008000000 */
.L_x_169:
[----:B------:R-:W-:Y:S01]  /*13c0*/  SHF.L.U32 R16, R148, 0x1f, RZ ;  /* 0x0000001f94107819 */ /* 0x000fe200000006ff */
[----:B------:R-:W0:Y:S01]  /*13d0*/  LDC R17, c[0x0][0x28c] ;  /* 0x0000a300ff117b82 */ /* 0x000e220000000800 */
[----:B------:R-:W-:Y:S01]  /*13e0*/  UMOV UR6, URZ ;  /* 0x0000003f00067c82 */ /* 0x000fe20008000000 */
[----:B------:R-:W-:Y:S01]  /*13f0*/  UMOV UR17, UR4 ;  /* 0x0000000400117c82 */ /* 0x000fe20008000000 */
[----:B-1----:R-:W1:Y:S01]  /*1400*/  SYNCS.PHASECHK.TRANS64.TRYWAIT P0, [UR15+-0x8], R16 ;  /* 0xfffff810ff0075a7 */ /* 0x002e62000800014f */
[----:B0-----:R-:W-:Y:S01]  /*1410*/  ISETP.GE.AND P1, PT, R17, 0x1, PT ;  /* 0x000000011100780c */ /* 0x001fe20003f26270 */
[----:B-1-34-:R-:W-:-:S12]  /*1420*/  @!P0 BRA `(.L_x_15) ;  /* 0x00000078002c8947 */ /* 0x01afd80003800000 */
.L_x_190:
[----:B------:R-:W-:Y:S01]  /*1430*/  UMOV UR7, URZ ;  /* 0x0000003f00077c82 */ /* 0x000fe20008000000 */
[----:B------:R-:W-:Y:S01]  /*1440*/  UMOV UR8, URZ ;  /* 0x0000003f00087c82 */ /* 0x000fe20008000000 */
[----:B------:R-:W-:Y:S02]  /*1450*/  CS2R R22, SRZ ;  /* 0x0000000000167805 */ /* 0x000fe4000001ff00 */
[----:B------:R-:W-:Y:S02]  /*1460*/  CS2R R20, SRZ ;  /* 0x0000000000147805 */ /* 0x000fe4000001ff00 */
[----:B------:R-:W-:Y:S02]  /*1470*/  CS2R R88, SRZ ;  /* 0x0000000000587805 */ /* 0x000fe4000001ff00 */
[----:B------:R-:W-:Y:S02]  /*1480*/  CS2R R90, SRZ ;  /* 0x00000000005a7805 */ /* 0x000fe4000001ff00 */
[----:B------:R-:W-:-:S02]  /*1490*/  CS2R R92, SRZ ;  /* 0x00000000005c7805 */ /* 0x000fc4000001ff00 */
[----:B------:R-:W-:Y:S02]  /*14a0*/  CS2R R94, SRZ ;  /* 0x00000000005e7805 */ /* 0x000fe4000001ff00 */
        /* <DEDUP_REMOVED lines=24> */
[----:B------:R-:W-:Y:S01]  /*1630*/  CS2R R144, SRZ ;  /* 0x0000000000907805 */ /* 0x000fe2000001ff00 */
[----:B------:R-:W-:Y:S01]  /*1640*/  IMAD.MOV.U32 R147, RZ, RZ, RZ ;  /* 0x000000ffff937224 */ /* 0x000fe200078e00ff */
[----:B------:R-:W-:Y:S01]  /*1650*/  CS2R R24, SRZ ;  /* 0x0000000000187805 */ /* 0x000fe2000001ff00 */
[----:B------:R-:W-:Y:S01]  /*1660*/  IMAD.MOV.U32 R149, RZ, RZ, RZ ;  /* 0x000000ffff957224 */ /* 0x000fe200078e00ff */
[----:B------:R-:W-:Y:S01]  /*1670*/  CS2R R26, SRZ ;  /* 0x00000000001a7805 */ /* 0x000fe2000001ff00 */
[----:B------:R-:W-:Y:S01]  /*1680*/  IMAD.U32 R19, RZ, RZ, UR5 ;  /* 0x00000005ff137e24 */ /* 0x000fe2000f8e00ff */
        /* <DEDUP_REMOVED lines=29> */
[----:B------:R-:W-:Y:S01]  /*1860*/  CS2R R86, SRZ ;  /* 0x0000000000567805 */ /* 0x000fe2000001ff00 */
[----:B------:R-:W-:Y:S06]  /*1870*/  @!P1 BRA `(.L_x_16) ;  /* 0x0000000800289947 */ /* 0x000fec0003800000 */
[----:B------:R-:W-:-:S13]  /*1880*/  ISETP.NE.AND P1, PT, R146, 0x3, PT ;  /* 0x000000039200780c */ /* 0x000fda0003f25270 */
[----:B------:R-:W-:Y:S05]  /*1890*/  @!P1 BRA `(.L_x_17) ;  /* 0x0000000000049947 */ /* 0x000fea0003800000 */
[----:B------:R-:W-:Y:S01]  /*18a0*/  BPT.TRAP 0x1 ;  /* 0x000000040000795c */ /* 0x000fe20000300000 */
.L_x_17:
[----:B------:R-:W-:Y:S01]  /*18b0*/  ULEA UR6, UR4, UR12, 0x3 ;  /* 0x0000000c04067291 */ /* 0x000fe2000f8e183f */
[----:B0-----:R-:W-:-:S05]  /*18c0*/  IMAD.U32 R16, RZ, RZ, UR5 ;  /* 0x00000005ff107e24 */ /* 0x001fca000f8e00ff */
[----:B------:R-:W-:-:S04]  /*18d0*/  SHF.L.U32 R16, R16, 0x1f, RZ ;  /* 0x0000001f10107819 */ /* 0x000fc800000006ff */
[----:B------:R0:W1:Y:S01]  /*18e0*/  SYNCS.PHASECHK.TRANS64.TRYWAIT P0, [UR6], R16 ;  /* 0x00000010ff0075a7 */ /* 0x0000620008000146 */
[----:B------:R-:W-:Y:S05]  /*18f0*/  @!P1 BRA `(.L_x_18) ;  /* 0x0000000000049947 */ /* 0x000fea0003800000 */
[----:B------:R-:W-:Y:S01]  /*1900*/  BPT.TRAP 0x1 ;  /* 0x000000040000795c */ /* 0x000fe20000300000 */
.L_x_18:
[----:B-1----:R-:W-:Y:S05]  /*1910*/  @P0 BRA `(.L_x_19) ;  /* 0x0000000000080947 */ /* 0x002fea0003800000 */
[----:B------:R-:W1:Y:S02]  /*1920*/  SYNCS.PHASECHK.TRANS64.TRYWAIT P0, [UR6], R16 ;  /* 0x00000010ff0075a7 */ /* 0x000e640008000146 */
[----:B-1----:R-:W-:Y:S05]  /*1930*/  @!P0 BRA `(.L_x_20) ;  /* 0x0000007400008947 */ /* 0x002fea0003800000 */
.L_x_19:
[----:B------:R-:W-:Y:S01]  /*1940*/  UIADD3 UR7, UR12, 0x1900, URZ ;  /* 0x000019000c077890 */ /* 0x000fe2000fffe03f */
[----:B------:R-:W-:Y:S01]  /*1950*/  WARPGROUP.ARRIVE ;  /* 0x00000000000079c5 */ /* 0x000fe20000000000 */
[----:B------:R-:W-:Y:S01]  /*1960*/  UIADD3 UR6, UR12, 0x100, URZ ;  /* 0x000001000c067890 */ /* 0x000fe2000fffe03f */
[----:B------:R-:W-:Y:S01]  /*1970*/  CS2R R22, SRZ ;  /* 0x0000000000167805 */ /* 0x000fe2000001ff00 */
[----:B------:R-:W-:Y:S01]  /*1980*/  USHF.R.U32.HI UR7, URZ, 0x4, UR7 ;  /* 0x000000043f077899 */ /* 0x000fe20008011607 */
[----:B------:R-:W-:Y:S01]  /*1990*/  CS2R R20, SRZ ;  /* 0x0000000000147805 */ /* 0x000fe2000001ff00 */
[----:B------:R-:W-:Y:S01]  /*19a0*/  USHF.R.U32.HI UR6, URZ, 0x4, UR6 ;  /* 0x000000043f067899 */ /* 0x000fe20008011606 */
[----:B------:R-:W-:Y:S01]  /*19b0*/  CS2R R88, SRZ ;  /* 0x0000000000587805 */ /* 0x000fe2000001ff00 */
[----:B------:R-:W-:Y:S01]  /*19c0*/  ULOP3.LUT UR7, UR7, 0x3fff, URZ, 0xc0, !UPT ;  /* 0x00003fff07077892 */ /* 0x000fe2000f8ec03f */
[----:B------:R-:W-:Y:S01]  /*19d0*/  CS2R R90, SRZ ;  /* 0x00000000005a7805 */ /* 0x000fe2000001ff00 */
[----:B------:R-:W-:Y:S01]  /*19e0*/  ULOP3.LUT UR6, UR6, 0x3fff, URZ, 0xc0, !UPT ;  /* 0x00003fff06067892 */ /* 0x000fe2000f8ec03f */
[----:B------:R-:W-:Y:S01]  /*19f0*/  CS2R R92, SRZ ;  /* 0x00000000005c7805 */ /* 0x000fe2000001ff00 */
[----:B------:R-:W-:Y:S01]  /*1a00*/  ULOP3.LUT UR7, UR7, 0x10000, URZ, 0xfc, !UPT ;  /* 0x0001000007077892 */ /* 0x000fe2000f8efc3f */
[----:B------:R-:W-:Y:S01]  /*1a10*/  CS2R R94, SRZ ;  /* 0x00000000005e7805 */ /* 0x000fe2000001ff00 */
[----:B------:R-:W-:Y:S01]  /*1a20*/  ULOP3.LUT UR6, UR6, 0x10000, URZ, 0xfc, !UPT ;  /* 0x0001000006067892 */ /* 0x000fe2000f8efc3f */
[----:B------:R-:W-:Y:S01]  /*1a30*/  CS2R R96, SRZ ;  /* 0x0000000000607805 */ /* 0x000fe2000001ff00 */
[----:B------:R-:W-:Y:S01]  /*1a40*/  ULEA UR10, UR4, UR7, 0x8 ;  /* 0x00000007040a7291 */ /* 0x000fe2000f8e403f */
[----:B------:R-:W-:Y:S01]  /*1a50*/  CS2R R98, SRZ ;  /* 0x0000000000627805 */ /* 0x000fe2000001ff00 */
[----:B------:R-:W-:Y:S01]  /*1a60*/  ULEA UR8, UR4, UR6, 0x7 ;  /* 0x0000000604087291 */ /* 0x000fe2000f8e383f */
[----:B------:R-:W-:Y:S01]  /*1a70*/  CS2R R100, SRZ ;  /* 0x0000000000647805 */ /* 0x000fe2000001ff00 */
[----:B------:R-:W-:Y:S01]  /*1a80*/  ULDC UR7, c[0x0][0x50c] ;  /* 0x0001430000077ab9 */ /* 0x000fe20000000800 */
[----:B------:R-:W-:Y:S01]  /*1a90*/  UMOV UR9, 0xc0000010 ;  /* 0xc000001000097882 */ /* 0x000fe20000000000 */
[----:B------:R-:W-:Y:S01]  /*1aa0*/  UISETP.NE.AND UP0, UPT, UR7, 0x1, UPT ;  /* 0x000000010700788c */ /* 0x000fe2000bf05270 */
[----:B------:R-:W-:Y:S01]  /*1ab0*/  CS2R R102, SRZ ;  /* 0x0000000000667805 */ /* 0x000fe2000001ff00 */
[----:B------:R-:W-:Y:S01]  /*1ac0*/  UMOV UR11, 0xc0000010 ;  /* 0xc0000010000b7882 */ /* 0x000fe20000000000 */
[----:B------:R-:W-:Y:S01]  /*1ad0*/  UMOV UR6, 0x1 ;  /* 0x0000000100067882 */ /* 0x000fe20000000000 */
[----:B------:R-:W-:Y:S01]  /*1ae0*/  USEL UR7, URZ, 0x1, UP0 ;  /* 0x000000013f077887 */ /* 0x000fe20008000000 */
[----:B------:R-:W-:Y:S01]  /*1af0*/  QGMMA.64x128x32.F32.E5M2.E5M2 R24, gdesc[UR8], RZ, !UPT, gsb0 ;  /* 0x01e00000081879f3 */ /* 0x000fe2000c0038ff */
[----:B------:R-:W-:-:S02]  /*1b00*/  CS2R R104, SRZ ;  /* 0x0000000000687805 */ /* 0x000fc4000001ff00 */
[----:B------:R-:W-:Y:S02]  /*1b10*/  CS2R R106, SRZ ;  /* 0x00000000006a7805 */ /* 0x000fe4000001ff00 */
[----:B------:R-:W-:Y:S02]  /*1b20*/  CS2R R108, SRZ ;  /* 0x00000000006c7805 */ /* 0x000fe4000001ff00 */
[----:B------:R-:W-:Y:S02]  /*1b30*/  CS2R R110, SRZ ;  /* 0x00000000006e7805 */ /* 0x000fe4000001ff00 */
[----:B------:R-:W-:Y:S02]  /*1b40*/  ISETP.NE.AND P0, PT, RZ, UR7, PT ;  /* 0x00000007ff007c0c */ /* 0x000fe4000bf05270 */
        /* <DEDUP_REMOVED lines=16> */
[----:B------:R-:W-:Y:S01]  /*1c50*/  CS2R R144, SRZ ;  /* 0x0000000000907805 */ /* 0x000fe2000001ff00 */
[----:B------:R-:W-:Y:S02]  /*1c60*/  IMAD.MOV.U32 R147, RZ, RZ, RZ ;  /* 0x000000ffff937224 */ /* 0x000fe400078e00ff */
[----:B------:R-:W-:Y:S01]  /*1c70*/  IMAD.MOV.U32 R149, RZ, RZ, RZ ;  /* 0x000000ffff957224 */ /* 0x000fe200078e00ff */
[----:B------:R-:W-:Y:S06]  /*1c80*/  @!P0 BRA `(.L_x_21) ;  /* 0x0000000400088947 */ /* 0x000fec0003800000 */
[----:B------:R-:W-:Y:S02]  /*1c90*/  WARPGROUP.DEPBAR.LE gsb0, 0x0 ;  /* 0x00008000000079c5 */ /* 0x000fe40000010000 */
[----:B------:R-:W-:-:S01]  /*1ca0*/  FADD R149, RZ, R24 ;  /* 0x00000018ff957221 */ /* 0x000fc20000000000 */
[----:B------:R-:W-:Y:S01]  /*1cb0*/  FADD R144, RZ, R25 ;  /* 0x00000019ff907221 */ /* 0x000fe20000000000 */
        /* <DEDUP_REMOVED lines=62> */
[----:B------:R-:W-:-:S06]  /*20a0*/  UMOV UR6, URZ ;  /* 0x0000003f00067c82 */ /* 0x000fcc0008000000 */
.L_x_21:
[----:B------:R-:W-:-:S04]  /*20b0*/  UIADD3 UR17, UR4, 0x1, URZ ;  /* 0x0000000104117890 */ /* 0x000fc8000fffe03f */
[----:B------:R-:W-:-:S04]  /*20c0*/  UISETP.NE.AND UP0, UPT, UR17, 0x3, UPT ;  /* 0x000000031100788c */ /* 0x000fc8000bf05270 */
[----:B------:R-:W-:Y:S02]  /*20d0*/  USEL UR8, URZ, 0x1, UP0 ;  /* 0x000000013f087887 */ /* 0x000fe40008000000 */
[----:B------:R-:W-:Y:S02]  /*20e0*/  USEL UR17, UR17, URZ, UP0 ;  /* 0x0000003f11117287 */ /* 0x000fe40008000000 */
[----:B------:R-:W-:-:S06]  /*20f0*/  ULOP3.LUT UR8, UR5, UR8, URZ, 0x3c, !UPT ;  /* 0x0000000805087292 */ /* 0x000fcc000f8e3c3f */
[----:B------:R-:W-:Y:S01]  /*2100*/  IMAD.U32 R19, RZ, RZ, UR8 ;  /* 0x00000008ff137e24 */ /* 0x000fe2000f8e00ff */
[----:B------:R-:W-:-:S06]  /*2110*/  UMOV UR8, 0x1 ;  /* 0x0000000100087882 */ /* 0x000fcc0000000000 */
.L_x_16:
[----:B------:R-:W-:-:S06]  /*2120*/  UISETP.GE.AND UP0, UPT, UR14, 0x1, UPT ;  /* 0x000000010e00788c */ /* 0x000fcc000bf06270 */
[----:B------:R-:W-:-:S13]  /*2130*/  PLOP3.LUT P0, PT, PT, PT, UP0, 0x80, 0x0 ;  /* 0x000000000000781c */ /* 0x000fda0003f0f008 */
[----:B------:R-:W-:Y:S05]  /*2140*/  @!P0 BRA `(.L_x_22) ;  /* 0x0000000400f08947 */ /* 0x000fea0003800000 */
[----:B01----:R-:W-:Y:S01]  /*2150*/  IMAD.U32 R16, RZ, RZ, UR14 ;  /* 0x0000000eff107e24 */ /* 0x003fe2000f8e00ff */
[----:B------:R-:W-:Y:S01]  /*2160*/  UMOV UR20, UR4 ;  /* 0x0000000400147c82 */ /* 0x000fe20008000000 */
[----:B------:R-:W-:-:S05]  /*2170*/  ULDC UR24, c[0x0][0x50c] ;  /* 0x0001430000187ab9 */ /* 0x000fca0000000800 */
.L_x_30:
[----:B------:R-:W-:-:S13]  /*2180*/  ISETP.NE.AND P1, PT, R146, 0x3, PT ;  /* 0x000000039200780c */ /* 0x000fda0003f25270 */
[----:B01----:R-:W-:Y:S05]  /*2190*/  @!P1 BRA `(.L_x_23) ;  /* 0x0000000000049947 */ /* 0x003fea0003800000 */
[----:B------:R-:W-:Y:S01]  /*21a0*/  BPT.TRAP 0x1 ;  /* 0x000000040000795c */ /* 0x000fe20000300000 */
.L_x_23:
[----:B------:R-:W-:Y:S01]  /*21b0*/  ULEA UR9, UR17, UR12, 0x3 ;  /* 0x0000000c11097291 */ /* 0x000fe2000f8e183f */
[----:B------:R-:W-:-:S08]  /*21c0*/  SHF.L.U32 R17, R19, 0x1f, RZ ;  /* 0x0000001f13117819 */ /* 0x000fd000000006ff */
[----:B------:R0:W1:Y:S01]  /*21d0*/  SYNCS.PHASECHK.TRANS64.TRYWAIT P0, [UR9], R17 ;  /* 0x00000011ff0075a7 */ /* 0x0000620008000149 */
[----:B------:R-:W-:Y:S05]  /*21e0*/  @!P1 BRA `(.L_x_24) ;  /* 0x0000000000049947 */ /* 0x000fea0003800000 */
[----:B------:R-:W-:Y:S01]  /*21f0*/  BPT.TRAP 0x1 ;  /* 0x000000040000795c */ /* 0x000fe20000300000 */
.L_x_24:
[----:B-1----:R-:W-:Y:S05]  /*2200*/  @P0 BRA `(.L_x_25) ;  /* 0x0000000000080947 */ /* 0x002fea0003800000 */
[----:B------:R-:W1:Y:S02]  /*2210*/  SYNCS.PHASECHK.TRANS64.TRYWAIT P0, [UR9], R17 ;  /* 0x00000011ff0075a7 */ /* 0x000e640008000149 */
[----:B-1----:R-:W-:Y:S05]  /*2220*/  @!P0 BRA `(.L_x_26) ;  /* 0x0000006800dc8947 */ /* 0x002fea0003800000 */
.L_x_25:
[----:B------:R-:W-:Y:S01]  /*2230*/  UIADD3 UR9, UR12, 0x100, URZ ;  /* 0x000001000c097890 */ /* 0x000fe2000fffe03f */
[----:B------:R-:W-:Y:S01]  /*2240*/  WARPGROUP.ARRIVE ;  /* 0x00000000000079c5 */ /* 0x000fe20000000000 */
[----:B------:R-:W-:Y:S02]  /*2250*/  UIADD3 UR10, UR12, 0x1900, URZ ;  /* 0x000019000c0a7890 */ /* 0x000fe4000fffe03f */
[----:B------:R-:W-:Y:S02]  /*2260*/  UISETP.NE.AND UP0, UPT, UR7, URZ, UPT ;  /* 0x0000003f0700728c */ /* 0x000fe4000bf05270 */
[----:B------:R-:W-:Y:S02]  /*2270*/  USHF.R.U32.HI UR9, URZ, 0x4, UR9 ;  /* 0x000000043f097899 */ /* 0x000fe40008011609 */
[----:B------:R-:W-:Y:S02]  /*2280*/  USHF.R.U32.HI UR10, URZ, 0x4, UR10 ;  /* 0x000000043f0a7899 */ /* 0x000fe4000801160a */
[----:B------:R-:W-:-:S02]  /*2290*/  USEL UR8, UR8, URZ, !UP0 ;  /* 0x0000003f08087287 */ /* 0x000fc4000c000000 */
[----:B------:R-:W-:Y:S02]  /*22a0*/  ULOP3.LUT UR9, UR9, 0x3fff, URZ, 0xc0, !UPT ;  /* 0x00003fff09097892 */ /* 0x000fe4000f8ec03f */
[----:B------:R-:W-:Y:S02]  /*22b0*/  ULOP3.LUT UR10, UR10, 0x3fff, URZ, 0xc0, !UPT ;  /* 0x00003fff0a0a7892 */ /* 0x000fe4000f8ec03f */
[----:B------:R-:W-:Y:S02]  /*22c0*/  UISETP.NE.U32.AND UP0, UPT, UR8, URZ, UPT ;  /* 0x0000003f0800728c */ /* 0x000fe4000bf05070 */
[----:B------:R-:W-:Y:S02]  /*22d0*/  ULOP3.LUT UR8, UR9, 0x10000, URZ, 0xfc, !UPT ;  /* 0x0001000009087892 */ /* 0x000fe4000f8efc3f */
[----:B------:R-:W-:Y:S02]  /*22e0*/  ULOP3.LUT UR10, UR10, 0x10000, URZ, 0xfc, !UPT ;  /* 0x000100000a0a7892 */ /* 0x000fe4000f8efc3f */
[----:B------:R-:W-:-:S02]  /*22f0*/  ULEA UR8, UR17, UR8, 0x7 ;  /* 0x0000000811087291 */ /* 0x000fc4000f8e383f */
[----:B------:R-:W-:Y:S01]  /*2300*/  ULEA UR10, UR17, UR10, 0x8 ;  /* 0x0000000a110a7291 */ /* 0x000fe2000f8e403f */
[----:B------:R-:W-:Y:S01]  /*2310*/  UMOV UR9, 0xc0000010 ;  /* 0xc000001000097882 */ /* 0x000fe20000000000 */
[----:B------:R-:W-:Y:S01]  /*2320*/  UMOV UR11, 0xc0000010 ;  /* 0xc0000010000b7882 */ /* 0x000fe20000000000 */
[----:B------:R-:W-:-:S06]  /*2330*/  UIADD3 UR6, UR6, 0x1, URZ ;  /* 0x0000000106067890 */ /* 0x000fcc000fffe03f */
[----:B------:R-:W-:Y:S01]  /*2340*/  QGMMA.64x128x32.F32.E5M2.E5M2 R24, gdesc[UR8], R24, UP0, gsb0 ;  /* 0x01e00000081879f3 */ /* 0x000fe2000b803818 */
[----:B------:R-:W-:-:S04]  /*2350*/  UISETP.NE.AND UP0, UPT, UR6, UR24, UPT ;  /* 0x000000180600728c */ /* 0x000fc8000bf05270 */
[----:B------:R-:W-:-:S06]  /*2360*/  USEL UR7, URZ, 0x1, UP0 ;  /* 0x000000013f077887 */ /* 0x000fcc0008000000 */
[----:B------:R-:W-:Y:S01]  /*2370*/  ISETP.NE.AND P0, PT, RZ, UR7, PT ;  /* 0x00000007ff007c0c */ /* 0x000fe2000bf05270 */
[----:B------:R-:W-:-:S12]  /*2380*/  WARPGROUP.DEPBAR.LE gsb0, 0x1 ;  /* 0x00008000000079c5 */ /* 0x000fd80000010100 */
[----:B------:R-:W-:Y:S05]  /*2390*/  @!P0 BRA `(.L_x_27) ;  /* 0x0000000400088947 */ /* 0x000fea0003800000 */
[----:B------:R-:W-:Y:S02]  /*23a0*/  WARPGROUP.DEPBAR.LE gsb0, 0x0 ;  /* 0x00008000000079c5 */ /* 0x000fe40000010000 */
[----:B------:R-:W-:-:S01]  /*23b0*/  FADD R149, R24, R149 ;  /* 0x0000009518957221 */ /* 0x000fc20000000000 */
[----:B------:R-:W-:Y:S01]  /*23c0*/  FADD R144, R25, R144 ;  /* 0x0000009019907221 */ /* 0x000fe20000000000 */
        /* <DEDUP_REMOVED lines=62> */
[----:B------:R-:W-:-:S06]  /*27b0*/  UMOV UR6, URZ ;  /* 0x0000003f00067c82 */ /* 0x000fcc0008000000 */
.L_x_27:
[----:B------:R-:W-:Y:S05]  /*27c0*/  @!P1 BRA `(.L_x_28) ;  /* 0x0000000000049947 */ /* 0x000fea0003800000 */
[----:B------:R-:W-:Y:S01]  /*27d0*/  BPT.TRAP 0x1 ;  /* 0x000000040000795c */ /* 0x000fe20000300000 */
.L_x_28:
[----:B------:R-:W-:Y:S01]  /*27e0*/  ULEA UR8, UR20, UR12, 0x3 ;  /* 0x0000000c14087291 */ /* 0x000fe2000f8e183f */
[----:B------:R-:W-:-:S03]  /*27f0*/  ISETP.GT.U32.AND P0, PT, R7, 0x1, PT ;  /* 0x000000010700780c */ /* 0x000fc60003f04070 */
[----:B------:R-:W-:-:S04]  /*2800*/  UIADD3 UR8, UR8, 0x18, URZ ;  /* 0x0000001808087890 */ /* 0x000fc8000fffe03f */
[----:B------:R-:W-:-:S09]  /*2810*/  UPRMT UR8, URZ, 0x654, UR8 ;  /* 0x000006543f087896 */ /* 0x000fd20008000008 */
[----:B------:R-:W-:Y:S01]  /*2820*/  SYNCS.ARRIVE.TRANS64.RED.A1T0 RZ, [UR8], RZ ;  /* 0x000000ffffff79a7 */ /* 0x000fe20008100408 */
[----:B------:R-:W-:Y:S05]  /*2830*/  @P0 BRA `(.L_x_29) ;  /* 0x0000000000040947 */ /* 0x000fea0003800000 */
[----:B------:R-:W-:Y:S01]  /*2840*/  BPT.TRAP 0x1 ;  /* 0x000000040000795c */ /* 0x000fe20000300000 */
.L_x_29:
[----:B------:R-:W-:Y:S01]  /*2850*/  UIADD3 UR17, UR17, 0x1, URZ ;  /* 0x0000000111117890 */ /* 0x000fe2000fffe03f */
[C---:B------:R-:W-:Y:S01]  /*2860*/  ISETP.GT.AND P0, PT, R16.reuse, 0x1, PT ;  /* 0x000000011000780c */ /* 0x040fe20003f04270 */
[----:B------:R-:W-:Y:S01]  /*2870*/  UIADD3 UR20, UR20, 0x1, URZ ;  /* 0x0000000114147890 */ /* 0x000fe2000fffe03f */
[----:B------:R-:W-:Y:S01]  /*2880*/  VIADD R16, R16, 0xffffffff ;  /* 0xffffffff10107836 */ /* 0x000fe20000000000 */
[----:B------:R-:W-:Y:S02]  /*2890*/  UISETP.NE.AND UP0, UPT, UR17, 0x3, UPT ;  /* 0x000000031100788c */ /* 0x000fe4000bf05270 */
[----:B------:R-:W-:Y:S02]  /*28a0*/  UISETP.NE.AND UP1, UPT, UR20, 0x3, UPT ;  /* 0x000000031400788c */ /* 0x000fe4000bf25270 */
[----:B------:R-:W-:Y:S02]  /*28b0*/  USEL UR8, URZ, 0x1, UP0 ;  /* 0x000000013f087887 */ /* 0x000fe40008000000 */
[----:B------:R-:W-:-:S02]  /*28c0*/  USEL UR17, UR17, URZ, UP0 ;  /* 0x0000003f11117287 */ /* 0x000fc40008000000 */
[----:B------:R-:W-:Y:S02]  /*28d0*/  USEL UR20, UR20, URZ, UP1 ;  /* 0x0000003f14147287 */ /* 0x000fe40008800000 */
[----:B------:R-:W-:Y:S01]  /*28e0*/  LOP3.LUT R19, R19, UR8, RZ, 0x3c, !PT ;  /* 0x0000000813137c12 */ /* 0x000fe2000f8e3cff */
[----:B------:R-:W-:Y:S01]  /*28f0*/  UMOV UR8, 0x1 ;  /* 0x0000000100087882 */ /* 0x000fe20000000000 */
[----:B------:R-:W-:Y:S08]  /*2900*/  @P0 BRA `(.L_x_30) ;  /* 0xfffffff8001c0947 */ /* 0x000ff0000383ffff */
.L_x_22:
[----:B------:R-:W-:Y:S01]  /*2910*/  UISETP.NE.AND UP0, UPT, UR6, URZ, UPT ;  /* 0x0000003f0600728c */ /* 0x000fe2000bf05270 */
[----:B01----:R-:W0:Y:S01]  /*2920*/  LDC R16, c[0x0][0x28c] ;  /* 0x0000a300ff107b82 */ /* 0x003e220000000800 */
[----:B------:R-:W-:Y:S02]  /*2930*/  IMAD.U32 R17, RZ, RZ, UR23 ;  /* 0x00000017ff117e24 */ /* 0x000fe4000f8e00ff */
[----:B------:R-:W-:-:S06]  /*2940*/  USEL UR6, URZ, 0x1, !UP0 ;  /* 0x000000013f067887 */ /* 0x000fcc000c000000 */
[----:B------:R-:W-:-:S13]  /*2950*/  ISETP.NE.AND P0, PT, RZ, UR6, PT ;  /* 0x00000006ff007c0c */ /* 0x000fda000bf05270 */
[----:B------:R-:W-:Y:S05]  /*2960*/  @!P0 BRA `(.L_x_31) ;  /* 0x0000000400048947 */ /* 0x000fea0003800000 */
[----:B------:R-:W-:Y:S02]  /*2970*/  WARPGROUP.DEPBAR.LE gsb0, 0x0 ;  /* 0x00008000000079c5 */ /* 0x000fe40000010000 */
[----:B------:R-:W-:Y:S01]  /*2980*/  FADD R149, R24, R149 ;  /* 0x0000009518957221 */ /* 0x000fe20000000000 */
        /* <DEDUP_REMOVED lines=62> */
[----:B------:R-:W-:-:S07]  /*2d70*/  FADD R22, R22, R87 ;  /* 0x0000005716167221 */ /* 0x000fce0000000000 */
.L_x_31:
[----:B0-----:R-:W-:Y:S01]  /*2d80*/  ISETP.GE.AND P0, PT, R16, 0x1, PT ;  /* 0x000000011000780c */ /* 0x001fe20003f06270 */
[----:B------:R0:W-:Y:S01]  /*2d90*/  SYNCS.ARRIVE.TRANS64.A1T0 RZ, [R17+UR22], RZ ;  /* 0x000000ff11ff79a7 */ /* 0x0001e20008100016 */
[----:B------:R-:W-:-:S11]  /*2da0*/  WARPGROUP.DEPBAR.LE gsb0, 0x0 ;  /* 0x00008000000079c5 */ /* 0x000fd60000010000 */
[----:B------:R-:W-:Y:S05]  /*2db0*/  @!P0 BRA `(.L_x_32) ;  /* 0x0000000000388947 */ /* 0x000fea0003800000 */
[----:B------:R-:W-:-:S13]  /*2dc0*/  ISETP.NE.AND P0, PT, R146, 0x3, PT ;  /* 0x000000039200780c */ /* 0x000fda0003f05270 */
[----:B------:R-:W-:Y:S05]  /*2dd0*/  @!P0 BRA `(.L_x_33) ;  /* 0x0000000000048947 */ /* 0x000fea0003800000 */
[----:B------:R-:W-:Y:S01]  /*2de0*/  BPT.TRAP 0x1 ;  /* 0x000000040000795c */ /* 0x000fe20000300000 */
.L_x_33:
[----:B------:R-:W-:Y:S01]  /*2df0*/  UIADD3 UR8, UR14, UR4, URZ ;  /* 0x000000040e087290 */ /* 0x000fe2000fffe03f */
[----:B------:R-:W-:-:S03]  /*2e00*/  ISETP.GT.U32.AND P0, PT, R7, 0x1, PT ;  /* 0x000000010700780c */ /* 0x000fc60003f04070 */
[----:B------:R-:W-:-:S04]  /*2e10*/  UIMAD.WIDE.U32 UR6, UR8, -0x55555555, URZ ;  /* 0xaaaaaaab080678a5 */ /* 0x000fc8000f8e003f */
[----:B------:R-:W-:-:S04]  /*2e20*/  USHF.R.U32.HI UR6, URZ, 0x1, UR7 ;  /* 0x000000013f067899 */ /* 0x000fc80008011607 */
[----:B------:R-:W-:-:S04]  /*2e30*/  UIMAD UR8, UR6, -0x3, UR8 ;  /* 0xfffffffd060878a4 */ /* 0x000fc8000f8e0208 */
[----:B------:R-:W-:-:S04]  /*2e40*/  ULEA UR8, UR8, UR12, 0x3 ;  /* 0x0000000c08087291 */ /* 0x000fc8000f8e183f */
[----:B------:R-:W-:-:S04]  /*2e50*/  UIADD3 UR8, UR8, 0x18, URZ ;  /* 0x0000001808087890 */ /* 0x000fc8000fffe03f */
[----:B------:R-:W-:-:S09]  /*2e60*/  UPRMT UR8, URZ, 0x654, UR8 ;  /* 0x000006543f087896 */ /* 0x000fd20008000008 */
[----:B------:R-:W-:Y:S01]  /*2e70*/  SYNCS.ARRIVE.TRANS64.RED.A1T0 RZ, [UR8], RZ ;  /* 0x000000ffffff79a7 */ /* 0x000fe20008100408 */
[----:B------:R-:W-:Y:S05]  /*2e80*/  @P0 BRA `(.L_x_32) ;  /* 0x0000000000040947 */ /* 0x000fea0003800000 */
[----:B------:R-:W-:Y:S01]  /*2e90*/  BPT.TRAP 0x1 ;  /* 0x000000040000795c */ /* 0x000fe20000300000 */
.L_x_32:
[----:B------:R-:W-:Y:S01]  /*2ea0*/  SHF.L.U32 R16, R148, 0x1f, RZ ;  /* 0x0000001f94107819 */ /* 0x000fe200000006ff */
[----:B------:R-:W-:Y:S01]  /*2eb0*/  UIADD3 UR4, UR21, UR4, URZ ;  /* 0x0000000415047290 */ /* 0x000fe2000fffe03f */
[----:B------:R-:W1:Y:S01]  /*2ec0*/  LDC R32, c[0x0][0x288] ;  /* 0x0000a200ff207b82 */ /* 0x000e620000000800 */
[----:B------:R-:W-:Y:S01]  /*2ed0*/  UISETP.GE.U32.AND UP1, UPT, UR21, 0x3, UPT ;  /* 0x000000031500788c */ /* 0x000fe2000bf26070 */
[----:B------:R-:W-:Y:S01]  /*2ee0*/  IMAD.SHL.U32 R26, R11, 0x2, RZ ;  /* 0x000000020b1a7824 */ /* 0x000fe200078e00ff */
[----:B------:R-:W-:Y:S02]  /*2ef0*/  UISETP.GT.U32.AND UP0, UPT, UR4, 0x2, UPT ;  /* 0x000000020400788c */ /* 0x000fe4000bf04070 */
[----:B------:R-:W-:Y:S02]  /*2f00*/  UIMAD.WIDE.U32 UR6, UR4, -0x55555555, URZ ;  /* 0xaaaaaaab040678a5 */ /* 0x000fe4000f8e003f */
[----:B------:R-:W-:Y:S01]  /*2f10*/  UISETP.LT.U32.AND UP0, UPT, UR21, 0x3, UP0 ;  /* 0x000000031500788c */ /* 0x000fe20008701070 */
[----:B------:R-:W2:Y:S01]  /*2f20*/  SYNCS.PHASECHK.TRANS64.TRYWAIT P0, [UR15+0x8], R16 ;  /* 0x00000810ff0075a7 */ /* 0x000ea2000800014f */
[----:B------:R-:W-:Y:S01]  /*2f30*/  USHF.R.U32.HI UR6, URZ, 0x1, UR7 ;  /* 0x000000013f067899 */ /* 0x000fe20008011607 */
[----:B------:R-:W-:Y:S01]  /*2f40*/  SHF.R.S32.HI R27, RZ, 0x1f, R26 ;  /* 0x0000001fff1b7819 */ /* 0x000fe2000001141a */
[----:B------:R-:W-:-:S02]  /*2f50*/  USEL UR8, URZ, 0x1, !UP0 ;  /* 0x000000013f087887 */ /* 0x000fc4000c000000 */
[----:B------:R-:W-:Y:S02]  /*2f60*/  UIMAD UR4, UR6, -0x3, UR4 ;  /* 0xfffffffd060478a4 */ /* 0x000fe4000f8e0204 */
[----:B------:R-:W-:-:S04]  /*2f70*/  ULOP3.LUT UR5, UR5, UR8, URZ, 0x3c, !UPT ;  /* 0x0000000805057292 */ /* 0x000fc8000f8e3c3f */
[----:B------:R-:W-:Y:S01]  /*2f80*/  @UP1 ULOP3.LUT UR5, UR5, 0x1, UR6, 0x78, !UPT ;  /* 0x0000000105051892 */ /* 0x000fe2000f8e7806 */
[----:B-12---:R-:W-:Y:S11]  /*2f90*/  @!P0 BRA `(.L_x_34) ;  /* 0x0000005c00988947 */ /* 0x006ff60003800000 */
.L_x_191:
[----:B------:R-:W-:Y:S01]  /*2fa0*/  IMAD.SHL.U32 R28, R6, 0x40, RZ ;  /* 0x00000040061c7824 */ /* 0x000fe200078e00ff */
[----:B------:R-:W-:Y:S01]  /*2fb0*/  ULDC UR8, c[0x0][0x284] ;  /* 0x0000a10000087ab9 */ /* 0x000fe20000000800 */
[----:B------:R-:W-:Y:S01]  /*2fc0*/  IMAD.SHL.U32 R29, R5, 0x80, RZ ;  /* 0x00000080051d7824 */ /* 0x000fe200078e00ff */
[----:B------:R-:W-:Y:S01]  /*2fd0*/  SHF.R.S32.HI R34, RZ, 0x1f, R4 ;  /* 0x0000001fff227819 */ /* 0x000fe20000011404 */
[----:B------:R-:W-:Y:S01]  /*2fe0*/  ULDC.64 UR6, c[0x0][0x5d0] ;  /* 0x0001740000067ab9 */ /* 0x000fe20000000a00 */
[----:B------:R-:W-:Y:S01]  /*2ff0*/  ISETP.GE.AND P0, PT, R28, UR8, PT ;  /* 0x000000081c007c0c */ /* 0x000fe2000bf06270 */
[----:B0-----:R-:W-:Y:S01]  /*3000*/  IMAD.WIDE.U32 R16, R4, UR6, R26 ;  /* 0x0000000604107c25 */ /* 0x001fe2000f8e001a */
[----:B------:R-:W-:Y:S02]  /*3010*/  SHF.R.S32.HI R33, RZ, 0x1f, R29 ;  /* 0x0000001fff217819 */ /* 0x000fe4000001141d */
[C---:B------:R-:W-:Y:S01]  /*3020*/  ISETP.GE.OR P0, PT, R29.reuse, R32, P0 ;  /* 0x000000201d00720c */ /* 0x040fe20000706670 */
[----:B------:R-:W-:Y:S01]  /*3030*/  IMAD R5, R34, UR6, RZ ;  /* 0x0000000622057c24 */ /* 0x000fe2000f8e02ff */
[----:B------:R-:W-:-:S03]  /*3040*/  IADD3 R16, P1, R29, R16, RZ ;  /* 0x000000101d107210 */ /* 0x000fc60007f3e0ff */
[----:B------:R-:W-:-:S05]  /*3050*/  IMAD R5, R4, UR7, R5 ;  /* 0x0000000704057c24 */ /* 0x000fca000f8e0205 */
[----:B------:R-:W-:-:S03]  /*3060*/  IADD3.X R17, R33, R17, R5, P1, !PT ;  /* 0x0000001121117210 */ /* 0x000fc60000ffe405 */
[----:B------:R-:W-:Y:S05]  /*3070*/  @P0 BRA `(.L_x_35) ;  /* 0x0000004400b80947 */ /* 0x000fea0003800000 */
[----:B------:R-:W0:Y:S01]  /*3080*/  LDC.64 R30, c[0x0][0x5c8] ;  /* 0x00017200ff1e7b82 */ /* 0x000e220000000a00 */
[----:B------:R-:W-:Y:S01]  /*3090*/  IMAD.WIDE R24, R6, 0x40, R14 ;  /* 0x0000004006187825 */ /* 0x000fe200078e020e */
[----:B------:R-:W-:Y:S01]  /*30a0*/  ULDC.64 UR6, c[0x0][0x5c0] ;  /* 0x0001700000067ab9 */ /* 0x000fe20000000a00 */
[----:B------:R-:W-:Y:S02]  /*30b0*/  BSSY B0, `(.L_x_35) ;  /* 0x000046a000007945 */ /* 0x000fe40003800000 */
[----:B------:R-:W-:-:S04]  /*30c0*/  IMAD R6, R11, -0x2, R32 ;  /* 0xfffffffe0b067824 */ /* 0x000fc800078e0220 */
[----:B------:R-:W-:Y:S02]  /*30d0*/  IMAD.IADD R6, R6, 0x1, -R29 ;  /* 0x0000000106067824 */ /* 0x000fe400078e0a1d */
[-C--:B0-----:R-:W-:Y:S02]  /*30e0*/  IMAD R5, R25, R30.reuse, RZ ;  /* 0x0000001e19057224 */ /* 0x081fe400078e02ff */
[----:B------:R-:W-:-:S04]  /*30f0*/  IMAD.WIDE.U32 R16, R24, R30, R16 ;  /* 0x0000001e18107225 */ /* 0x000fc800078e0010 */
[----:B------:R-:W-:Y:S01]  /*3100*/  IMAD R19, R24, R31, R5 ;  /* 0x0000001f18137224 */ /* 0x000fe200078e0205 */
[----:B------:R-:W-:Y:S02]  /*3110*/  LEA R5, P0, R30, R16, 0x3 ;  /* 0x000000101e057211 */ /* 0x000fe400078018ff */
[----:B------:R-:W-:Y:S01]  /*3120*/  IADD3 R18, P1, R16, UR6, RZ ;  /* 0x0000000610127c10 */ /* 0x000fe2000ff3e0ff */
[----:B------:R-:W-:Y:S01]  /*3130*/  IMAD.IADD R19, R17, 0x1, R19 ;  /* 0x0000000111137824 */ /* 0x000fe200078e0213 */
[----:B------:R-:W-:-:S04]  /*3140*/  IADD3 R16, P3, R5, UR6, RZ ;  /* 0x0000000605107c10 */ /* 0x000fc8000ff7e0ff */
[----:B------:R-:W-:Y:S01]  /*3150*/  LEA.HI.X R5, R30, R19, R31, 0x3, P0 ;  /* 0x000000131e057211 */ /* 0x000fe200000f1c1f */
[----:B------:R-:W-:Y:S01]  /*3160*/  IMAD.IADD R30, R13, 0x1, -R28 ;  /* 0x000000010d1e7824 */ /* 0x000fe200078e0a1c */
[----:B-----5:R-:W-:Y:S02]  /*3170*/  FSETP.NEU.AND P0, PT, R12, RZ, PT ;  /* 0x000000ff0c00720b */ /* 0x020fe40003f0d000 */
[----:B------:R-:W-:Y:S02]  /*3180*/  IADD3.X R19, R19, UR7, RZ, P1, !PT ;  /* 0x0000000713137c10 */ /* 0x000fe40008ffe4ff */
[----:B------:R-:W-:-:S09]  /*3190*/  IADD3.X R17, R5, UR7, RZ, P3, !PT ;  /* 0x0000000705117c10 */ /* 0x000fd20009ffe4ff */
[----:B------:R-:W-:Y:S05]  /*31a0*/  @!P0 BRA `(.L_x_36) ;  /* 0x0000003400608947 */ /* 0x000fea0003800000 */
[----:B------:R-:W-:Y:S01]  /*31b0*/  ULDC.64 UR6, c[0x0][0x5b8] ;  /* 0x00016e0000067ab9 */ /* 0x000fe20000000a00 */
[----:B------:R-:W-:Y:S01]  /*31c0*/  ULDC.64 UR8, c[0x0][0x5a8] ;  /* 0x00016a0000087ab9 */ /* 0x000fe20000000a00 */
[----:B------:R-:W-:Y:S01]  /*31d0*/  IMAD.WIDE.U32 R26, R4, UR6, R26 ;  /* 0x00000006041a7c25 */ /* 0x000fe2000f8e001a */
[----:B------:R-:W-:Y:S01]  /*31e0*/  BSSY B1, `(.L_x_37) ;  /* 0x0000010000017945 */ /* 0x000fe20003800000 */
[----:B------:R-:W-:Y:S02]  /*31f0*/  PRMT R28, RZ, 0x7610, R28 ;  /* 0x00007610ff1c7816 */ /* 0x000fe4000000001c */
[----:B------:R-:W-:Y:S01]  /*3200*/  IMAD R5, R34, UR6, RZ ;  /* 0x0000000622057c24 */ /* 0x000fe2000f8e02ff */
[----:B------:R-:W-:-:S03]  /*3210*/  IADD3 R26, P0, R29, R26, RZ ;  /* 0x0000001a1d1a7210 */ /* 0x000fc60007f1e0ff */
[----:B------:R-:W-:Y:S01]  /*3220*/  IMAD R5, R4, UR7, R5 ;  /* 0x0000000704057c24 */ /* 0x000fe2000f8e0205 */
[----:B------:R-:W-:Y:S02]  /*3230*/  ULDC.64 UR6, c[0x0][0x5b0] ;  /* 0x00016c0000067ab9 */ /* 0x000fe40000000a00 */
[----:B------:R-:W-:Y:S02]  /*3240*/  IMAD R29, R25, UR6, RZ ;  /* 0x00000006191d7c24 */ /* 0x000fe4000f8e02ff */
[----:B------:R-:W-:Y:S02]  /*3250*/  IADD3.X R27, R33, R27, R5, P0, !PT ;  /* 0x0000001b211b7210 */ /* 0x000fe400007fe405 */
[----:B------:R-:W-:Y:S01]  /*3260*/  ISETP.GE.AND P0, PT, R30, 0x1, PT ;  /* 0x000000011e00780c */ /* 0x000fe20003f06270 */
[C---:B------:R-:W-:Y:S02]  /*3270*/  IMAD R29, R24.reuse, UR7, R29 ;  /* 0x00000007181d7c24 */ /* 0x040fe4000f8e021d */
[----:B------:R-:W-:Y:S01]  /*3280*/  IMAD.WIDE.U32 R4, R24, UR6, R26 ;  /* 0x0000000618047c25 */ /* 0x000fe2000f8e001a */
[----:B------:R-:W-:-:S02]  /*3290*/  ISETP.LT.OR P4, PT, R6, 0x1, !P0 ;  /* 0x000000010600780c */ /* 0x000fc40004781670 */
[----:B------:R-:W-:-:S04]  /*32a0*/  IADD3 R4, P1, R4, UR8, RZ ;  /* 0x0000000804047c10 */ /* 0x000fc8000ff3e0ff */
[----:B------:R-:W-:-:S07]  /*32b0*/  IADD3.X R5, R5, UR9, R29, P1, !PT ;  /* 0x0000000905057c10 */ /* 0x000fce0008ffe41d */
[----:B------:R-:W-:Y:S05]  /*32c0*/  @P4 BRA `(.L_x_38) ;  /* 0x0000000000044947 */ /* 0x000fea0003800000 */
[----:B------:R0:W5:Y:S02]  /*32d0*/  LDG.E.U8 R28, desc[UR18][R4.64] ;  /* 0x00000012041c7981 */ /* 0x000164000c1e1100 */
.L_x_38:
[----:B------:R-:W-:Y:S05]  /*32e0*/  BSYNC B1 ;  /* 0x0000000000017941 */ /* 0x000fea0003800000 */
.L_x_37:
[----:B-----5:R-:W-:Y:S01]  /*32f0*/  LOP3.LUT R28, R28, 0xff, RZ, 0xc0, !PT ;  /* 0x000000ff1c1c7812 */ /* 0x020fe200078ec0ff */
[----:B------:R-:W-:Y:S01]  /*3300*/  BSSY B1, `(.L_x_39) ;  /* 0x000000b000017945 */ /* 0x000fe20003800000 */
[----:B------:R-:W-:Y:S02]  /*3310*/  ISETP.LT.OR P3, PT, R6, 0x2, !P0 ;  /* 0x000000020600780c */ /* 0x000fe40004761670 */
[----:B------:R-:W-:-:S05]  /*3320*/  F2FP.F16.E5M2.UNPACK_B R28, R28 ;  /* 0x0000001cff1c723e */ /* 0x000fca00020004ff */
[----:B------:R-:W-:-:S05]  /*3330*/  HADD2.F32 R29, -RZ, R28.H0_H0 ;  /* 0x2000001cff1d7230 */ /* 0x000fca0000004100 */
[----:B------:R-:W-:-:S04]  /*3340*/  FMUL R28, R29, R12 ;  /* 0x0000000c1d1c7220 */ /* 0x000fc80000400000 */
[----:B------:R-:W-:-:S05]  /*3350*/  FFMA R28, R149, R10, R28 ;  /* 0x0000000a951c7223 */ /* 0x000fca000000001c */
[----:B------:R-:W-:Y:S02]  /*3360*/  F2FP.SATFINITE.E5M2.F32.PACK_AB_MERGE_C R29, RZ, R28, RZ ;  /* 0x0000001cff1d723e */ /* 0x000fe400048060ff */
[----:B------:R-:W-:-:S03]  /*3370*/  PRMT R28, RZ, 0x7610, R28 ;  /* 0x00007610ff1c7816 */ /* 0x000fc6000000001c */
[----:B------:R1:W-:Y:S01]  /*3380*/  @!P4 STG.E.U8 desc[UR18][R18.64], R29 ;  /* 0x0000001d1200c986 */ /* 0x0003e2000c101112 */
[----:B------:R-:W-:Y:S05]  /*3390*/  @P3 BRA `(.L_x_40) ;  /* 0x0000000000043947 */ /* 0x000fea0003800000 */
[----:B------:R2:W5:Y:S02]  /*33a0*/  LDG.E.U8 R28, desc[UR18][R4.64+0x1] ;  /* 0x00000112041c7981 */ /* 0x000564000c1e1100 */
.L_x_40:
[----:B------:R-:W-:Y:S05]  /*33b0*/  BSYNC B1 ;  /* 0x0000000000017941 */ /* 0x000fea0003800000 */
.L_x_39:
[----:B-----5:R-:W-:Y:S01]  /*33c0*/  LOP3.LUT R28, R28, 0xff, RZ, 0xc0, !PT ;  /* 0x000000ff1c1c7812 */ /* 0x020fe200078ec0ff */
[----:B------:R-:W-:Y:S01]  /*33d0*/  BSSY B1, `(.L_x_41) ;  /* 0x0000013000017945 */ /* 0x000fe20003800000 */
[----:B------:R-:W-:Y:S02]  /*33e0*/  IADD3 R31, P1, R24, 0x8, RZ ;  /* 0x00000008181f7810 */ /* 0x000fe40007f3e0ff */
[----:B------:R-:W-:-:S03]  /*33f0*/  F2FP.F16.E5M2.UNPACK_B R28, R28 ;  /* 0x0000001cff1c723e */ /* 0x000fc600020004ff */
[----:B------:R-:W-:Y:S01]  /*3400*/  IMAD.X R24, RZ, RZ, R25, P1 ;  /* 0x000000ffff187224 */ /* 0x000fe200008e0619 */
[----:B------:R-:W-:Y:S01]  /*3410*/  ISETP.GE.AND P1, PT, R30, 0x9, PT ;  /* 0x000000091e00780c */ /* 0x000fe20003f26270 */
[----:B-1----:R-:W-:Y:S02]  /*3420*/  HADD2.F32 R29, -RZ, R28.H0_H0 ;  /* 0x2000001cff1d7230 */ /* 0x002fe40000004100 */
[----:B------:R-:W-:Y:S01]  /*3430*/  IMAD R24, R24, UR6, RZ ;  /* 0x0000000618187c24 */ /* 0x000fe2000f8e02ff */
[----:B------:R-:W-:Y:S01]  /*3440*/  ISETP.LT.OR P5, PT, R6, 0x1, !P1 ;  /* 0x000000010600780c */ /* 0x000fe20004fa1670 */
[----:B------:R-:W-:-:S04]  /*3450*/  IMAD.WIDE.U32 R26, R31, UR6, R26 ;  /* 0x000000061f1a7c25 */ /* 0x000fc8000f8e001a */
[----:B------:R-:W-:Y:S01]  /*3460*/  FMUL R29, R29, R12 ;  /* 0x0000000c1d1d7220 */ /* 0x000fe20000400000 */
[----:B------:R-:W-:-:S03]  /*3470*/  IMAD R31, R31, UR7, R24 ;  /* 0x000000071f1f7c24 */ /* 0x000fc6000f8e0218 */
[----:B------:R-:W-:Y:S01]  /*3480*/  FFMA R29, R144, R10, R29 ;  /* 0x0000000a901d7223 */ /* 0x000fe2000000001d */
[----:B------:R-:W-:Y:S02]  /*3490*/  IADD3 R24, P4, R26, UR8, RZ ;  /* 0x000000081a187c10 */ /* 0x000fe4000ff9e0ff */
[----:B------:R-:W-:Y:S02]  /*34a0*/  PRMT R26, RZ, 0x7610, R26 ;  /* 0x00007610ff1a7816 */ /* 0x000fe4000000001a */
[----:B------:R-:W-:Y:S02]  /*34b0*/  F2FP.SATFINITE.E5M2.F32.PACK_AB_MERGE_C R29, RZ, R29, RZ ;  /* 0x0000001dff1d723e */ /* 0x000fe400048060ff */
[----:B------:R-:W-:-:S03]  /*34c0*/  IADD3.X R25, R27, UR9, R31, P4, !PT ;  /* 0x000000091b197c10 */ /* 0x000fc6000a7fe41f */
[----:B------:R1:W-:Y:S01]  /*34d0*/  @!P3 STG.E.U8 desc[UR18][R18.64+0x1], R29 ;  /* 0x0000011d1200b986 */ /* 0x0003e2000c101112 */
[----:B------:R-:W-:Y:S05]  /*34e0*/  @P5 BRA `(.L_x_42) ;  /* 0x0000000000045947 */ /* 0x000fea0003800000 */
[----:B------:R3:W5:Y:S02]  /*34f0*/  LDG.E.U8 R26, desc[UR18][R24.64] ;  /* 0x00000012181a7981 */ /* 0x000764000c1e1100 */
.L_x_42:
[----:B------:R-:W-:Y:S05]  /*3500*/  BSYNC B1 ;  /* 0x0000000000017941 */ /* 0x000fea0003800000 */
.L_x_41:
        /* <DEDUP_REMOVED lines=12> */
.L_x_44:
[----:B------:R-:W-:Y:S05]  /*35d0*/  BSYNC B1 ;  /* 0x0000000000017941 */ /* 0x000fea0003800000 */
.L_x_43:
[----:B-----5:R-:W-:Y:S01]  /*35e0*/  LOP3.LUT R26, R26, 0xff, RZ, 0xc0, !PT ;  /* 0x000000ff1a1a7812 */ /* 0x020fe200078ec0ff */
[----:B------:R-:W-:Y:S01]  /*35f0*/  BSSY B1, `(.L_x_45) ;  /* 0x000000b000017945 */ /* 0x000fe20003800000 */
[----:B------:R-:W-:Y:S02]  /*3600*/  ISETP.LT.OR P4, PT, R6, 0x9, !P0 ;  /* 0x000000090600780c */ /* 0x000fe40004781670 */
[----:B------:R-:W-:-:S05]  /*3610*/  F2FP.F16.E5M2.UNPACK_B R26, R26 ;  /* 0x0000001aff1a723e */ /* 0x000fca00020004ff */
[----:B----4-:R-:W-:Y:S01]  /*3620*/  HADD2.F32 R27, -RZ, R26.H0_H0 ;  /* 0x2000001aff1b7230 */ /* 0x010fe20000004100 */
[----:B------:R-:W-:-:S04]  /*3630*/  PRMT R26, RZ, 0x7610, R26 ;  /* 0x00007610ff1a7816 */ /* 0x000fc8000000001a */
[----:B------:R-:W-:-:S04]  /*3640*/  FMUL R27, R27, R12 ;  /* 0x0000000c1b1b7220 */ /* 0x000fc80000400000 */
[----:B------:R-:W-:-:S05]  /*3650*/  FFMA R27, R142, R10, R27 ;  /* 0x0000000a8e1b7223 */ /* 0x000fca000000001b */
[----:B------:R-:W-:-:S05]  /*3660*/  F2FP.SATFINITE.E5M2.F32.PACK_AB_MERGE_C R27, RZ, R27, RZ ;  /* 0x0000001bff1b723e */ /* 0x000fca00048060ff */
[----:B------:R4:W-:Y:S01]  /*3670*/  @!P3 STG.E.U8 desc[UR18][R16.64+0x1], R27 ;  /* 0x0000011b1000b986 */ /* 0x0009e2000c101112 */
[----:B------:R-:W-:Y:S05]  /*3680*/  @P4 BRA `(.L_x_46) ;  /* 0x0000000000044947 */ /* 0x000fea0003800000 */
[----:B------:R0:W5:Y:S02]  /*3690*/  LDG.E.U8 R26, desc[UR18][R4.64+0x8] ;  /* 0x00000812041a7981 */ /* 0x000164000c1e1100 */
.L_x_46:
[----:B------:R-:W-:Y:S05]  /*36a0*/  BSYNC B1 ;  /* 0x0000000000017941 */ /* 0x000fea0003800000 */
.L_x_45:
[----:B-----5:R-:W-:Y:S01]  /*36b0*/  LOP3.LUT R26, R26, 0xff, RZ, 0xc0, !PT ;  /* 0x000000ff1a1a7812 */ /* 0x020fe200078ec0ff */
[----:B------:R-:W-:Y:S01]  /*36c0*/  BSSY B1, `(.L_x_47) ;  /* 0x000000b000017945 */ /* 0x000fe20003800000 */
[----:B------:R-:W-:Y:S02]  /*36d0*/  ISETP.LT.OR P3, PT, R6, 0xa, !P0 ;  /* 0x0000000a0600780c */ /* 0x000fe40004761670 */
[----:B------:R-:W-:-:S05]  /*36e0*/  F2FP.F16.E5M2.UNPACK_B R26, R26 ;  /* 0x0000001aff1a723e */ /* 0x000fca00020004ff */
[----:B----4-:R-:W-:-:S05]  /*36f0*/  HADD2.F32 R27, -RZ, R26.H0_H0 ;  /* 0x2000001aff1b7230 */ /* 0x010fca0000004100 */
[----:B------:R-:W-:-:S04]  /*3700*/  FMUL R26, R27, R12 ;  /* 0x0000000c1b1a7220 */ /* 0x000fc80000400000 */
[----:B------:R-:W-:-:S05]  /*3710*/  FFMA R26, R145, R10, R26 ;  /* 0x0000000a911a7223 */ /* 0x000fca000000001a */
[----:B------:R-:W-:Y:S02]  /*3720*/  F2FP.SATFINITE.E5M2.F32.PACK_AB_MERGE_C R27, RZ, R26, RZ ;  /* 0x0000001aff1b723e */ /* 0x000fe400048060ff */
[----:B------:R-:W-:-:S03]  /*3730*/  PRMT R26, RZ, 0x7610, R26 ;  /* 0x00007610ff1a7816 */ /* 0x000fc6000000001a */
[----:B------:R4:W-:Y:S01]  /*3740*/  @!P4 STG.E.U8 desc[UR18][R18.64+0x8], R27 ;  /* 0x0000081b1200c986 */ /* 0x0009e2000c101112 */
[----:B------:R-:W-:Y:S05]  /*3750*/  @P3 BRA `(.L_x_48) ;  /* 0x0000000000043947 */ /* 0x000fea0003800000 */
[----:B------:R0:W5:Y:S02]  /*3760*/  LDG.E.U8 R26, desc[UR18][R4.64+0x9] ;  /* 0x00000912041a7981 */ /* 0x000164000c1e1100 */
.L_x_48:
[----:B------:R-:W-:Y:S05]  /*3770*/  BSYNC B1 ;  /* 0x0000000000017941 */ /* 0x000fea0003800000 */
.L_x_47:
        /* <DEDUP_REMOVED lines=12> */
.L_x_50:
[----:B------:R-:W-:Y:S05]  /*3840*/  BSYNC B1 ;  /* 0x0000000000017941 */ /* 0x000fea0003800000 */
.L_x_49:
        /* <DEDUP_REMOVED lines=12> */
.L_x_52:
[----:B------:R-:W-:Y:S05]  /*3910*/  BSYNC B1 ;  /* 0x0000000000017941 */ /* 0x000fea0003800000 */
.L_x_51:
        /* <DEDUP_REMOVED lines=12> */
.L_x_54:
[----:B------:R-:W-:Y:S05]  /*39e0*/  BSYNC B1 ;  /* 0x0000000000017941 */ /* 0x000fea0003800000 */
.L_x_53:
        /* <DEDUP_REMOVED lines=12> */
.L_x_56:
[----:B------:R-:W-:Y:S05]  /*3ab0*/  BSYNC B1 ;  /* 0x0000000000017941 */ /* 0x000fea0003800000 */
.L_x_55:
        /* <DEDUP_REMOVED lines=12> */
.L_x_58:
[----:B------:R-:W-:Y:S05]  /*3b80*/  BSYNC B1 ;  /* 0x0000000000017941 */ /* 0x000fea0003800000 */
.L_x_57:
        /* <DEDUP_REMOVED lines=12> */
.L_x_60:
[----:B------:R-:W-:Y:S05]  /*3c50*/  BSYNC B1 ;  /* 0x0000000000017941 */ /* 0x000fea0003800000 */
.L_x_59:
        /* <DEDUP_REMOVED lines=12> */
.L_x_62:
[----:B------:R-:W-:Y:S05]  /*3d20*/  BSYNC B1 ;  /* 0x0000000000017941 */ /* 0x000fea0003800000 */
.L_x_61:
        /* <DEDUP_REMOVED lines=12> */
.L_x_64:
[----:B------:R-:W-:Y:S05]  /*3df0*/  BSYNC B1 ;  /* 0x0000000000017941 */ /* 0x000fea0003800000 */
.L_x_63:
        /* <DEDUP_REMOVED lines=12> */
.L_x_66:
[----:B------:R-:W-:Y:S05]  /*3ec0*/  BSYNC B1 ;  /* 0x0000000000017941 */ /* 0x000fea0003800000 */
.L_x_65:
        /* <DEDUP_REMOVED lines=12> */
.L_x_68:
[----:B------:R-:W-:Y:S05]  /*3f90*/  BSYNC B1 ;  /* 0x0000000000017941 */ /* 0x000fea0003800000 */
.L_x_67:
        /* <DEDUP_REMOVED lines=12> */
.L_x_70:
[----:B------:R-:W-:Y:S05]  /*4060*/  BSYNC B1 ;  /* 0x0000000000017941 */ /* 0x000fea0003800000 */
.L_x_69:
        /* <DEDUP_REMOVED lines=12> */
.L_x_72:
[----:B------:R-:W-:Y:S05]  /*4130*/  BSYNC B1 ;  /* 0x0000000000017941 */ /* 0x000fea0003800000 */
.L_x_71:
        /* <DEDUP_REMOVED lines=12> */
.L_x_74:
[----:B------:R-:W-:Y:S05]  /*4200*/  BSYNC B1 ;  /* 0x0000000000017941 */ /* 0x000fea0003800000 */
.L_x_73:
        /* <DEDUP_REMOVED lines=12> */
.L_x_76:
[----:B------:R-:W-:Y:S05]  /*42d0*/  BSYNC B1 ;  /* 0x0000000000017941 */ /* 0x000fea0003800000 */
.L_x_75:
        /* <DEDUP_REMOVED lines=12> */
.L_x_78:
[----:B------:R-:W-:Y:S05]  /*43a0*/  BSYNC B1 ;  /* 0x0000000000017941 */ /* 0x000fea0003800000 */
.L_x_77:
        /* <DEDUP_REMOVED lines=12> */
.L_x_80:
[----:B------:R-:W-:Y:S05]  /*4470*/  BSYNC B1 ;  /* 0x0000000000017941 */ /* 0x000fea0003800000 */
.L_x_79:
        /* <DEDUP_REMOVED lines=12> */
.L_x_82:
[----:B------:R-:W-:Y:S05]  /*4540*/  BSYNC B1 ;  /* 0x0000000000017941 */ /* 0x000fea0003800000 */
.L_x_81:
        /* <DEDUP_REMOVED lines=12> */
.L_x_84:
[----:B------:R-:W-:Y:S05]  /*4610*/  BSYNC B1 ;  /* 0x0000000000017941 */ /* 0x000fea0003800000 */
.L_x_83:
        /* <DEDUP_REMOVED lines=12> */
.L_x_86:
[----:B------:R-:W-:Y:S05]  /*46e0*/  BSYNC B1 ;  /* 0x0000000000017941 */ /* 0x000fea0003800000 */
.L_x_85:
        /* <DEDUP_REMOVED lines=12> */
.L_x_88:
[----:B------:R-:W-:Y:S05]  /*47b0*/  BSYNC B1 ;  /* 0x0000000000017941 */ /* 0x000fea0003800000 */
.L_x_87:
        /* <DEDUP_REMOVED lines=12> */
.L_x_90:
[----:B------:R-:W-:Y:S05]  /*4880*/  BSYNC B1 ;  /* 0x0000000000017941 */ /* 0x000fea0003800000 */
.L_x_89:
        /* <DEDUP_REMOVED lines=12> */
.L_x_92:
[----:B------:R-:W-:Y:S05]  /*4950*/  BSYNC B1 ;  /* 0x0000000000017941 */ /* 0x000fea0003800000 */
.L_x_91:
        /* <DEDUP_REMOVED lines=12> */
.L_x_94:
[----:B------:R-:W-:Y:S05]  /*4a20*/  BSYNC B1 ;  /* 0x0000000000017941 */ /* 0x000fea0003800000 */
.L_x_93:
        /* <DEDUP_REMOVED lines=12> */
.L_x_96:
[----:B------:R-:W-:Y:S05]  /*4af0*/  BSYNC B1 ;  /* 0x0000000000017941 */ /* 0x000fea0003800000 */
.L_x_95:
        /* <DEDUP_REMOVED lines=12> */
.L_x_98:
[----:B------:R-:W-:Y:S05]  /*4bc0*/  BSYNC B1 ;  /* 0x0000000000017941 */ /* 0x000fea0003800000 */
.L_x_97:
        /* <DEDUP_REMOVED lines=12> */
.L_x_100:
[----:B------:R-:W-:Y:S05]  /*4c90*/  BSYNC B1 ;  /* 0x0000000000017941 */ /* 0x000fea0003800000 */
.L_x_99:
        /* <DEDUP_REMOVED lines=12> */
.L_x_102:
[----:B------:R-:W-:Y:S05]  /*4d60*/  BSYNC B1 ;  /* 0x0000000000017941 */ /* 0x000fea0003800000 */
.L_x_101:
        /* <DEDUP_REMOVED lines=12> */
.L_x_104:
[----:B------:R-:W-:Y:S05]  /*4e30*/  BSYNC B1 ;  /* 0x0000000000017941 */ /* 0x000fea0003800000 */
.L_x_103:
        /* <DEDUP_REMOVED lines=12> */
.L_x_106:
[----:B------:R-:W-:Y:S05]  /*4f00*/  BSYNC B1 ;  /* 0x0000000000017941 */ /* 0x000fea0003800000 */
.L_x_105:
        /* <DEDUP_REMOVED lines=12> */
.L_x_108:
[----:B------:R-:W-:Y:S05]  /*4fd0*/  BSYNC B1 ;  /* 0x0000000000017941 */ /* 0x000fea0003800000 */
.L_x_107:
        /* <DEDUP_REMOVED lines=12> */
.L_x_110:
[----:B------:R-:W-:Y:S05]  /*50a0*/  BSYNC B1 ;  /* 0x0000000000017941 */ /* 0x000fea0003800000 */
.L_x_109:
        /* <DEDUP_REMOVED lines=12> */
.L_x_112:
[----:B------:R-:W-:Y:S05]  /*5170*/  BSYNC B1 ;  /* 0x0000000000017941 */ /* 0x000fea0003800000 */
.L_x_111:
        /* <DEDUP_REMOVED lines=12> */
.L_x_114:
[----:B------:R-:W-:Y:S05]  /*5240*/  BSYNC B1 ;  /* 0x0000000000017941 */ /* 0x000fea0003800000 */
.L_x_113:
        /* <DEDUP_REMOVED lines=12> */
.L_x_116:
[----:B------:R-:W-:Y:S05]  /*5310*/  BSYNC B1 ;  /* 0x0000000000017941 */ /* 0x000fea0003800000 */
.L_x_115:
        /* <DEDUP_REMOVED lines=12> */
.L_x_118:
[----:B------:R-:W-:Y:S05]  /*53e0*/  BSYNC B1 ;  /* 0x0000000000017941 */ /* 0x000fea0003800000 */
.L_x_117:
        /* <DEDUP_REMOVED lines=12> */
.L_x_120:
[----:B------:R-:W-:Y:S05]  /*54b0*/  BSYNC B1 ;  /* 0x0000000000017941 */ /* 0x000fea0003800000 */
.L_x_119:
        /* <DEDUP_REMOVED lines=12> */
.L_x_122:
[----:B------:R-:W-:Y:S05]  /*5580*/  BSYNC B1 ;  /* 0x0000000000017941 */ /* 0x000fea0003800000 */
.L_x_121:
        /* <DEDUP_REMOVED lines=12> */
.L_x_124:
[----:B------:R-:W-:Y:S05]  /*5650*/  BSYNC B1 ;  /* 0x0000000000017941 */ /* 0x000fea0003800000 */
.L_x_123:
        /* <DEDUP_REMOVED lines=12> */
.L_x_126:
[----:B------:R-:W-:Y:S05]  /*5720*/  BSYNC B1 ;  /* 0x0000000000017941 */ /* 0x000fea0003800000 */
.L_x_125:
        /* <DEDUP_REMOVED lines=12> */
.L_x_128:
[----:B------:R-:W-:Y:S05]  /*57f0*/  BSYNC B1 ;  /* 0x0000000000017941 */ /* 0x000fea0003800000 */
.L_x_127:
        /* <DEDUP_REMOVED lines=12> */
.L_x_130:
[----:B------:R-:W-:Y:S05]  /*58c0*/  BSYNC B1 ;  /* 0x0000000000017941 */ /* 0x000fea0003800000 */
.L_x_129:
        /* <DEDUP_REMOVED lines=12> */
.L_x_132:
[----:B------:R-:W-:Y:S05]  /*5990*/  BSYNC B1 ;  /* 0x0000000000017941 */ /* 0x000fea0003800000 */
.L_x_131:
        /* <DEDUP_REMOVED lines=12> */
.L_x_134:
[----:B------:R-:W-:Y:S05]  /*5a60*/  BSYNC B1 ;  /* 0x0000000000017941 */ /* 0x000fea0003800000 */
.L_x_133:
        /* <DEDUP_REMOVED lines=12> */
.L_x_136:
[----:B------:R-:W-:Y:S05]  /*5b30*/  BSYNC B1 ;  /* 0x0000000000017941 */ /* 0x000fea0003800000 */
.L_x_135:
        /* <DEDUP_REMOVED lines=12> */
.L_x_138:
[----:B------:R-:W-:Y:S05]  /*5c00*/  BSYNC B1 ;  /* 0x0000000000017941 */ /* 0x000fea0003800000 */
.L_x_137:
        /* <DEDUP_REMOVED lines=12> */
.L_x_140:
[----:B------:R-:W-:Y:S05]  /*5cd0*/  BSYNC B1 ;  /* 0x0000000000017941 */ /* 0x000fea0003800000 */
.L_x_139:
        /* <DEDUP_REMOVED lines=12> */
.L_x_142:
[----:B------:R-:W-:Y:S05]  /*5da0*/  BSYNC B1 ;  /* 0x0000000000017941 */ /* 0x000fea0003800000 */
.L_x_141:
        /* <DEDUP_REMOVED lines=12> */
.L_x_144:
[----:B------:R-:W-:Y:S05]  /*5e70*/  BSYNC B1 ;  /* 0x0000000000017941 */ /* 0x000fea0003800000 */
.L_x_143:
        /* <DEDUP_REMOVED lines=12> */
.L_x_146:
[----:B------:R-:W-:Y:S05]  /*5f40*/  BSYNC B1 ;  /* 0x0000000000017941 */ /* 0x000fea0003800000 */
.L_x_145:
        /* <DEDUP_REMOVED lines=12> */
.L_x_148:
[----:B------:R-:W-:Y:S05]  /*6010*/  BSYNC B1 ;  /* 0x0000000000017941 */ /* 0x000fea0003800000 */
.L_x_147:
        /* <DEDUP_REMOVED lines=12> */
.L_x_150:
[----:B------:R-:W-:Y:S05]  /*60e0*/  BSYNC B1 ;  /* 0x0000000000017941 */ /* 0x000fea0003800000 */
.L_x_149:
        /* <DEDUP_REMOVED lines=12> */
.L_x_152:
[----:B------:R-:W-:Y:S05]  /*61b0*/  BSYNC B1 ;  /* 0x0000000000017941 */ /* 0x000fea0003800000 */
.L_x_151:
        /* <DEDUP_REMOVED lines=12> */
.L_x_154:
[----:B------:R-:W-:Y:S05]  /*6280*/  BSYNC B1 ;  /* 0x0000000000017941 */ /* 0x000fea0003800000 */
.L_x_153:
        /* <DEDUP_REMOVED lines=12> */
.L_x_156:
[----:B------:R-:W-:Y:S05]  /*6350*/  BSYNC B1 ;  /* 0x0000000000017941 */ /* 0x000fea0003800000 */
.L_x_155:
        /* <DEDUP_REMOVED lines=12> */
.L_x_158:
[----:B------:R-:W-:Y:S05]  /*6420*/  BSYNC B1 ;  /* 0x0000000000017941 */ /* 0x000fea0003800000 */
.L_x_157:
[----:B-----5:R-:W-:Y:S01]  /*6430*/  LOP3.LUT R26, R26, 0xff, RZ, 0xc0, !PT ;  /* 0x000000ff1a1a7812 */ /* 0x020fe200078ec0ff */
[----:B------:R-:W-:Y:S01]  /*6440*/  BSSY B1, `(.L_x_159) ;  /* 0x000000b000017945 */ /* 0x000fe20003800000 */
[----:B------:R-:W-:Y:S02]  /*6450*/  ISETP.LT.OR P0, PT, R6, 0x7a, !P0 ;  /* 0x0000007a0600780c */ /* 0x000fe40004701670 */
[----:B------:R-:W-:-:S05]  /*6460*/  F2FP.F16.E5M2.UNPACK_B R26, R26 ;  /* 0x0000001aff1a723e */ /* 0x000fca00020004ff */
[----:B----4-:R-:W-:-:S05]  /*6470*/  HADD2.F32 R27, -RZ, R26.H0_H0 ;  /* 0x2000001aff1b7230 */ /* 0x010fca0000004100 */
[----:B------:R-:W-:-:S04]  /*6480*/  FMUL R26, R27, R12 ;  /* 0x0000000c1b1a7220 */ /* 0x000fc80000400000 */
[----:B------:R-:W-:Y:S01]  /*6490*/  FFMA R26, R21, R10, R26 ;  /* 0x0000000a151a7223 */ /* 0x000fe2000000001a */
[----:B------:R-:W-:-:S04]  /*64a0*/  PRMT R21, RZ, 0x7610, R21 ;  /* 0x00007610ff157816 */ /* 0x000fc80000000015 */
[----:B------:R-:W-:-:S05]  /*64b0*/  F2FP.SATFINITE.E5M2.F32.PACK_AB_MERGE_C R27, RZ, R26, RZ ;  /* 0x0000001aff1b723e */ /* 0x000fca00048060ff */
[----:B------:R4:W-:Y:S01]  /*64c0*/  @!P4 STG.E.U8 desc[UR18][R18.64+0x78], R27 ;  /* 0x0000781b1200c986 */ /* 0x0009e2000c101112 */
[----:B------:R-:W-:Y:S05]  /*64d0*/  @P0 BRA `(.L_x_160) ;  /* 0x0000000000040947 */ /* 0x000fea0003800000 */
[----:B------:R0:W5:Y:S02]  /*64e0*/  LDG.E.U8 R21, desc[UR18][R4.64+0x79] ;  /* 0x0000791204157981 */ /* 0x000164000c1e1100 */
.L_x_160:
[----:B------:R-:W-:Y:S05]  /*64f0*/  BSYNC B1 ;  /* 0x0000000000017941 */ /* 0x000fea0003800000 */
.L_x_159:
[----:B-----5:R-:W-:Y:S01]  /*6500*/  LOP3.LUT R21, R21, 0xff, RZ, 0xc0, !PT ;  /* 0x000000ff15157812 */ /* 0x020fe200078ec0ff */
[----:B------:R-:W-:Y:S01]  /*6510*/  BSSY B1, `(.L_x_161) ;  /* 0x000000b000017945 */ /* 0x000fe20003800000 */
[----:B------:R-:W-:Y:S02]  /*6520*/  ISETP.LT.OR P3, PT, R6, 0x79, !P1 ;  /* 0x000000790600780c */ /* 0x000fe40004f61670 */
[----:B------:R-:W-:Y:S02]  /*6530*/  F2FP.F16.E5M2.UNPACK_B R21, R21 ;  /* 0x00000015ff15723e */ /* 0x000fe400020004ff */
[----:B0-2---:R-:W-:-:S03]  /*6540*/  PRMT R4, RZ, 0x7610, R4 ;  /* 0x00007610ff047816 */ /* 0x005fc60000000004 */
[----:B------:R-:W-:-:S05]  /*6550*/  HADD2.F32 R21, -RZ, R21.H0_H0 ;  /* 0x20000015ff157230 */ /* 0x000fca0000004100 */
[----:B------:R-:W-:-:S04]  /*6560*/  FMUL R21, R21, R12 ;  /* 0x0000000c15157220 */ /* 0x000fc80000400000 */
[----:B------:R-:W-:-:S05]  /*6570*/  FFMA R21, R20, R10, R21 ;  /* 0x0000000a14157223 */ /* 0x000fca0000000015 */
[----:B------:R-:W-:-:S05]  /*6580*/  F2FP.SATFINITE.E5M2.F32.PACK_AB_MERGE_C R21, RZ, R21, RZ ;  /* 0x00000015ff15723e */ /* 0x000fca00048060ff */
[----:B------:R0:W-:Y:S01]  /*6590*/  @!P0 STG.E.U8 desc[UR18][R18.64+0x79], R21 ;  /* 0x0000791512008986 */ /* 0x0001e2000c101112 */
[----:B------:R-:W-:Y:S05]  /*65a0*/  @P3 BRA `(.L_x_162) ;  /* 0x0000000000043947 */ /* 0x000fea0003800000 */
[----:B------:R2:W5:Y:S02]  /*65b0*/  LDG.E.U8 R4, desc[UR18][R24.64+0x78] ;  /* 0x0000781218047981 */ /* 0x000564000c1e1100 */
.L_x_162:
[----:B------:R-:W-:Y:S05]  /*65c0*/  BSYNC B1 ;  /* 0x0000000000017941 */ /* 0x000fea0003800000 */
.L_x_161:
        /* <DEDUP_REMOVED lines=12> */
.L_x_164:
[----:B------:R-:W-:Y:S05]  /*6690*/  BSYNC B1 ;  /* 0x0000000000017941 */ /* 0x000fea0003800000 */
.L_x_163:
[----:B------:R-:W-:Y:S05]  /*66a0*/  @P1 BRA `(.L_x_165) ;  /* 0x0000001000281947 */ /* 0x000fea0003800000 */
[----:B-----5:R-:W-:-:S04]  /*66b0*/  LOP3.LUT R4, R4, 0xff, RZ, 0xc0, !PT ;  /* 0x000000ff04047812 */ /* 0x020fc800078ec0ff */
[----:B------:R-:W-:-:S05]  /*66c0*/  F2FP.F16.E5M2.UNPACK_B R4, R4 ;  /* 0x00000004ff04723e */ /* 0x000fca00020004ff */
[----:B0-----:R-:W-:-:S05]  /*66d0*/  HADD2.F32 R5, -RZ, R4.H0_H0 ;  /* 0x20000004ff057230 */ /* 0x001fca0000004100 */
[----:B------:R-:W-:-:S04]  /*66e0*/  FMUL R5, R5, R12 ;  /* 0x0000000c05057220 */ /* 0x000fc80000400000 */
[----:B------:R-:W-:-:S05]  /*66f0*/  FFMA R5, R22, R10, R5 ;  /* 0x0000000a16057223 */ /* 0x000fca0000000005 */
[----:B------:R-:W-:-:S05]  /*6700*/  F2FP.SATFINITE.E5M2.F32.PACK_AB_MERGE_C R5, RZ, R5, RZ ;  /* 0x00000005ff05723e */ /* 0x000fca00048060ff */
[----:B------:R0:W-:Y:S01]  /*6710*/  STG.E.U8 desc[UR18][R16.64+0x79], R5 ;  /* 0x0000790510007986 */ /* 0x0001e2000c101112 */
[----:B------:R-:W-:Y:S05]  /*6720*/  BRA `(.L_x_165) ;  /* 0x0000001000087947 */ /* 0x000fea0003800000 */
.L_x_36:
[----:B------:R-:W-:Y:S01]  /*6730*/  ISETP.GE.AND P1, PT, R30, 0x1, PT ;  /* 0x000000011e00780c */ /* 0x000fe20003f26270 */
[-C--:B------:R-:W-:Y:S01]  /*6740*/  FMUL R149, R149, R10.reuse ;  /* 0x0000000a95957220 */ /* 0x080fe20000400000 */
[-C--:B------:R-:W-:Y:S01]  /*6750*/  FMUL R144, R144, R10.reuse ;  /* 0x0000000a90907220 */ /* 0x080fe20000400000 */
[----:B------:R-:W-:Y:S01]  /*6760*/  ISETP.GE.AND P0, PT, R30, 0x9, PT ;  /* 0x000000091e00780c */ /* 0x000fe20003f06270 */
[-C--:B------:R-:W-:Y:S01]  /*6770*/  FMUL R147, R147, R10.reuse ;  /* 0x0000000a93937220 */ /* 0x080fe20000400000 */
[----:B------:R-:W-:Y:S01]  /*6780*/  ISETP.LT.OR P4, PT, R6, 0x1, !P1 ;  /* 0x000000010600780c */ /* 0x000fe20004f81670 */
[-C--:B------:R-:W-:Y:S01]  /*6790*/  FMUL R142, R142, R10.reuse ;  /* 0x0000000a8e8e7220 */ /* 0x080fe20000400000 */
[----:B------:R-:W-:Y:S01]  /*67a0*/  ISETP.LT.OR P5, PT, R6, 0x2, !P1 ;  /* 0x000000020600780c */ /* 0x000fe20004fa1670 */
[-C--:B------:R-:W-:Y:S01]  /*67b0*/  FMUL R145, R145, R10.reuse ;  /* 0x0000000a91917220 */ /* 0x080fe20000400000 */
[----:B------:R-:W-:Y:S01]  /*67c0*/  F2FP.SATFINITE.E5M2.F32.PACK_AB_MERGE_C R149, RZ, R149, RZ ;  /* 0x00000095ff95723e */ /* 0x000fe200048060ff */
[----:B------:R-:W-:Y:S01]  /*67d0*/  FMUL R140, R140, R10 ;  /* 0x0000000a8c8c7220 */ /* 0x000fe20000400000 */
[----:B------:R-:W-:Y:S01]  /*67e0*/  F2FP.SATFINITE.E5M2.F32.PACK_AB_MERGE_C R5, RZ, R144, RZ ;  /* 0x00000090ff05723e */ /* 0x000fe200048060ff */
[-C--:B------:R-:W-:Y:S01]  /*67f0*/  FMUL R143, R143, R10.reuse ;  /* 0x0000000a8f8f7220 */ /* 0x080fe20000400000 */
[----:B------:R-:W-:Y:S01]  /*6800*/  ISETP.LT.OR P3, PT, R6, 0x1, !P0 ;  /* 0x000000010600780c */ /* 0x000fe20004761670 */
[-C--:B------:R-:W-:Y:S01]  /*6810*/  FMUL R138, R138, R10.reuse ;  /* 0x0000000a8a8a7220 */ /* 0x080fe20000400000 */
[C---:B------:R-:W-:Y:S01]  /*6820*/  ISETP.LT.OR P6, PT, R6.reuse, 0xa, !P1 ;  /* 0x0000000a0600780c */ /* 0x040fe20004fc1670 */
[-C--:B------:R-:W-:Y:S01]  /*6830*/  FMUL R141, R141, R10.reuse ;  /* 0x0000000a8d8d7220 */ /* 0x080fe20000400000 */
[----:B------:R-:W-:Y:S01]  /*6840*/  F2FP.SATFINITE.E5M2.F32.PACK_AB_MERGE_C R147, RZ, R147, RZ ;  /* 0x00000093ff93723e */ /* 0x000fe200048060ff */
[----:B------:R-:W-:Y:S01]  /*6850*/  @!P4 STG.E.U8 desc[UR18][R18.64], R149 ;  /* 0x000000951200c986 */ /* 0x000fe2000c101112 */
[----:B------:R-:W-:Y:S01]  /*6860*/  ISETP.LT.OR P4, PT, R6, 0x2, !P0 ;  /* 0x000000020600780c */ /* 0x000fe20004781670 */
[----:B------:R-:W-:Y:S01]  /*6870*/  FMUL R136, R136, R10 ;  /* 0x0000000a88887220 */ /* 0x000fe20000400000 */
[----:B------:R-:W-:Y:S01]  /*6880*/  F2FP.SATFINITE.E5M2.F32.PACK_AB_MERGE_C R25, RZ, R142, RZ ;  /* 0x0000008eff19723e */ /* 0x000fe200048060ff */
[----:B------:R0:W-:Y:S01]  /*6890*/  @!P5 STG.E.U8 desc[UR18][R18.64+0x1], R5 ;  /* 0x000001051200d986 */ /* 0x0001e2000c101112 */
[C---:B------:R-:W-:Y:S01]  /*68a0*/  ISETP.LT.OR P5, PT, R6.reuse, 0x9, !P1 ;  /* 0x000000090600780c */ /* 0x040fe20004fa1670 */
[-C--:B------:R-:W-:Y:S01]  /*68b0*/  FMUL R139, R139, R10.reuse ;  /* 0x0000000a8b8b7220 */ /* 0x080fe20000400000 */
[----:B------:R-:W-:Y:S01]  /*68c0*/  F2FP.SATFINITE.E5M2.F32.PACK_AB_MERGE_C R145, RZ, R145, RZ ;  /* 0x00000091ff91723e */ /* 0x000fe200048060ff */
[----:B------:R-:W-:Y:S01]  /*68d0*/  @!P3 STG.E.U8 desc[UR18][R16.64], R147 ;  /* 0x000000931000b986 */ /* 0x000fe2000c101112 */
[----:B------:R-:W-:Y:S01]  /*68e0*/  ISETP.LT.OR P3, PT, R6, 0x9, !P0 ;  /* 0x000000090600780c */ /* 0x000fe20004761670 */
[-C--:B------:R-:W-:Y:S01]  /*68f0*/  FMUL R134, R134, R10.reuse ;  /* 0x0000000a86867220 */ /* 0x080fe20000400000 */
[----:B------:R-:W-:Y:S01]  /*6900*/  F2FP.SATFINITE.E5M2.F32.PACK_AB_MERGE_C R143, RZ, R143, RZ ;  /* 0x0000008fff8f723e */ /* 0x000fe200048060ff */
[-C--:B------:R-:W-:Y:S01]  /*6910*/  FMUL R137, R137, R10.reuse ;  /* 0x0000000a89897220 */ /* 0x080fe20000400000 */
[----:B------:R-:W-:Y:S01]  /*6920*/  F2FP.SATFINITE.E5M2.F32.PACK_AB_MERGE_C R141, RZ, R141, RZ ;  /* 0x0000008dff8d723e */ /* 0x000fe200048060ff */
[----:B------:R1:W-:Y:S01]  /*6930*/  @!P4 STG.E.U8 desc[UR18][R16.64+0x1], R25 ;  /* 0x000001191000c986 */ /* 0x0003e2000c101112 */
[----:B------:R-:W-:Y:S01]  /*6940*/  ISETP.LT.OR P4, PT, R6, 0xa, !P0 ;  /* 0x0000000a0600780c */ /* 0x000fe20004781670 */
[----:B------:R-:W-:Y:S01]  /*6950*/  FMUL R132, R132, R10 ;  /* 0x0000000a84847220 */ /* 0x000fe20000400000 */
[----:B0-----:R-:W-:Y:S01]  /*6960*/  F2FP.SATFINITE.E5M2.F32.PACK_AB_MERGE_C R5, RZ, R140, RZ ;  /* 0x0000008cff05723e */ /* 0x001fe200048060ff */
[----:B------:R-:W-:Y:S01]  /*6970*/  @!P5 STG.E.U8 desc[UR18][R18.64+0x8], R145 ;  /* 0x000008911200d986 */ /* 0x000fe2000c101112 */
[C---:B------:R-:W-:Y:S01]  /*6980*/  ISETP.LT.OR P5, PT, R6.reuse, 0x11, !P1 ;  /* 0x000000110600780c */ /* 0x040fe20004fa1670 */
[-C--:B------:R-:W-:Y:S01]  /*6990*/  FMUL R135, R135, R10.reuse ;  /* 0x0000000a87877220 */ /* 0x080fe20000400000 */
[----:B------:R-:W-:Y:S01]  /*69a0*/  F2FP.SATFINITE.E5M2.F32.PACK_AB_MERGE_C R139, RZ, R139, RZ ;  /* 0x0000008bff8b723e */ /* 0x000fe200048060ff */
[----:B------:R0:W-:Y:S01]  /*69b0*/  @!P6 STG.E.U8 desc[UR18][R18.64+0x9], R5 ;  /* 0x000009051200e986 */ /* 0x0001e2000c101112 */
[----:B------:R-:W-:Y:S01]  /*69c0*/  ISETP.LT.OR P6, PT, R6, 0x12, !P1 ;  /* 0x000000120600780c */ /* 0x000fe20004fc1670 */
[----:B------:R-:W-:Y:S01]  /*69d0*/  FMUL R130, R130, R10 ;  /* 0x0000000a82827220 */ /* 0x000fe20000400000 */
[----:B------:R-:W-:Y:S01]  /*69e0*/  F2FP.SATFINITE.E5M2.F32.PACK_AB_MERGE_C R137, RZ, R137, RZ ;  /* 0x00000089ff89723e */ /* 0x000fe200048060ff */
[----:B------:R-:W-:Y:S01]  /*69f0*/  @!P3 STG.E.U8 desc[UR18][R16.64+0x8], R143 ;  /* 0x0000088f1000b986 */ /* 0x000fe2000c101112 */
[----:B-1----:R-:W-:Y:S01]  /*6a00*/  F2FP.SATFINITE.E5M2.F32.PACK_AB_MERGE_C R25, RZ, R138, RZ ;  /* 0x0000008aff19723e */ /* 0x002fe200048060ff */
[-C--:B------:R-:W-:Y:S01]  /*6a10*/  FMUL R133, R133, R10.reuse ;  /* 0x0000000a85857220 */ /* 0x080fe20000400000 */
[----:B------:R-:W-:Y:S01]  /*6a20*/  ISETP.LT.OR P3, PT, R6, 0x11, !P0 ;  /* 0x000000110600780c */ /* 0x000fe20004761670 */
[-C--:B------:R-:W-:Y:S01]  /*6a30*/  FMUL R128, R128, R10.reuse ;  /* 0x0000000a80807220 */ /* 0x080fe20000400000 */
[----:B------:R-:W-:Y:S01]  /*6a40*/  F2FP.SATFINITE.E5M2.F32.PACK_AB_MERGE_C R135, RZ, R135, RZ ;  /* 0x00000087ff87723e */ /* 0x000fe200048060ff */
[----:B------:R1:W-:Y:S01]  /*6a50*/  @!P4 STG.E.U8 desc[UR18][R16.64+0x9], R25 ;  /* 0x000009191000c986 */ /* 0x0003e2000c101112 */
[C---:B------:R-:W-:Y:S01]  /*6a60*/  ISETP.LT.OR P4, PT, R6.reuse, 0x12, !P0 ;  /* 0x000000120600780c */ /* 0x040fe20004781670 */
[----:B------:R-:W-:Y:S01]  /*6a70*/  FMUL R131, R131, R10 ;  /* 0x0000000a83837220 */ /* 0x000fe20000400000 */
[----:B0-----:R-:W-:Y:S01]  /*6a80*/  F2FP.SATFINITE.E5M2.F32.PACK_AB_MERGE_C R5, RZ, R136, RZ ;  /* 0x00000088ff05723e */ /* 0x001fe200048060ff */
[----:B------:R-:W-:Y:S01]  /*6a90*/  @!P5 STG.E.U8 desc[UR18][R18.64+0x10], R141 ;  /* 0x0000108d1200d986 */ /* 0x000fe2000c101112 */
[----:B------:R-:W-:Y:S01]  /*6aa0*/  ISETP.LT.OR P5, PT, R6, 0x19, !P1 ;  /* 0x000000190600780c */ /* 0x000fe20004fa1670 */
[-C--:B------:R-:W-:Y:S01]  /*6ab0*/  FMUL R126, R126, R10.reuse ;  /* 0x0000000a7e7e7220 */ /* 0x080fe20000400000 */
[----:B------:R-:W-:Y:S01]  /*6ac0*/  F2FP.SATFINITE.E5M2.F32.PACK_AB_MERGE_C R133, RZ, R133, RZ ;  /* 0x00000085ff85723e */ /* 0x000fe200048060ff */
[----:B------:R0:W-:Y:S01]  /*6ad0*/  @!P6 STG.E.U8 desc[UR18][R18.64+0x11], R5 ;  /* 0x000011051200e986 */ /* 0x0001e2000c101112 */
[----:B------:R-:W-:Y:S01]  /*6ae0*/  ISETP.LT.OR P6, PT, R6, 0x1a, !P1 ;  /* 0x0000001a0600780c */ /* 0x000fe20004fc1670 */
[-C--:B------:R-:W-:Y:S01]  /*6af0*/  FMUL R129, R129, R10.reuse ;  /* 0x0000000a81817220 */ /* 0x080fe20000400000 */
[----:B------:R-:W-:Y:S01]  /*6b00*/  FMUL R124, R124, R10 ;  /* 0x0000000a7c7c7220 */ /* 0x000fe20000400000 */
[----:B-1----:R-:W-:Y:S01]  /*6b10*/  F2FP.SATFINITE.E5M2.F32.PACK_AB_MERGE_C R25, RZ, R134, RZ ;  /* 0x00000086ff19723e */ /* 0x002fe200048060ff */
[----:B------:R-:W-:Y:S01]  /*6b20*/  @!P3 STG.E.U8 desc[UR18][R16.64+0x10], R139 ;  /* 0x0000108b1000b986 */ /* 0x000fe2000c101112 */
[C---:B------:R-:W-:Y:S01]  /*6b30*/  ISETP.LT.OR P3, PT, R6.reuse, 0x19, !P0 ;  /* 0x000000190600780c */ /* 0x040fe20004761670 */
        /* <DEDUP_REMOVED lines=37> */
[-C--:B------:R-:W-:Y:S01]  /*6d90*/  FMUL R112, R112, R10.reuse ;  /* 0x0000000a70707220 */ /* 0x080fe20000400000 */
        /* <DEDUP_REMOVED lines=81> */
[C---:B------:R-:W-:Y:S01]  /*72b0*/  ISETP.LT.OR P6, PT, R6.reuse, 0x52, !P1 ;  /* 0x000000520600780c */ /* 0x040fe20004fc1670 */
        /* <DEDUP_REMOVED lines=22> */
[----:B------:R-:W-:-:S02]  /*7420*/  ISETP.LT.OR P3, PT, R6, 0x59, !P0 ;  /* 0x000000590600780c */ /* 0x000fc40004761670 */
[----:B------:R-:W-:Y:S01]  /*7430*/  F2FP.SATFINITE.E5M2.F32.PACK_AB_MERGE_C R91, RZ, R91, RZ ;  /* 0x0000005bff5b723e */ /* 0x000fe200048060ff */
[----:B------:R1:W-:Y:S01]  /*7440*/  @!P4 STG.E.U8 desc[UR18][R16.64+0x51], R25 ;  /* 0x000051191000c986 */ /* 0x0003e2000c101112 */
[C---:B------:R-:W-:Y:S02]  /*7450*/  ISETP.LT.OR P4, PT, R6.reuse, 0x5a, !P0 ;  /* 0x0000005a0600780c */ /* 0x040fe40004781670 */
[----:B0-----:R-:W-:Y:S01]  /*7460*/  F2FP.SATFINITE.E5M2.F32.PACK_AB_MERGE_C R5, RZ, R100, RZ ;  /* 0x00000064ff05723e */ /* 0x001fe200048060ff */
[----:B------:R-:W-:Y:S01]  /*7470*/  @!P5 STG.E.U8 desc[UR18][R18.64+0x58], R105 ;  /* 0x000058691200d986 */ /* 0x000fe2000c101112 */
[C---:B------:R-:W-:Y:S02]  /*7480*/  ISETP.LT.OR P5, PT, R6.reuse, 0x61, !P1 ;  /* 0x000000610600780c */ /* 0x040fe40004fa1670 */
[----:B------:R-:W-:Y:S01]  /*7490*/  F2FP.SATFINITE.E5M2.F32.PACK_AB_MERGE_C R21, RZ, R21, RZ ;  /* 0x00000015ff15723e */ /* 0x000fe200048060ff */
[----:B------:R0:W-:Y:S01]  /*74a0*/  @!P6 STG.E.U8 desc[UR18][R18.64+0x59], R5 ;  /* 0x000059051200e986 */ /* 0x0001e2000c101112 */
[----:B------:R-:W-:-:S02]  /*74b0*/  ISETP.LT.OR P6, PT, R6, 0x62, !P1 ;  /* 0x000000620600780c */ /* 0x000fc40004fc1670 */
[----:B------:R-:W-:Y:S01]  /*74c0*/  F2FP.SATFINITE.E5M2.F32.PACK_AB_MERGE_C R23, RZ, R23, RZ ;  /* 0x00000017ff17723e */ /* 0x000fe200048060ff */
[----:B------:R-:W-:Y:S01]  /*74d0*/  @!P3 STG.E.U8 desc[UR18][R16.64+0x58], R103 ;  /* 0x000058671000b986 */ /* 0x000fe2000c101112 */
[----:B-1----:R-:W-:Y:S02]  /*74e0*/  F2FP.SATFINITE.E5M2.F32.PACK_AB_MERGE_C R25, RZ, R98, RZ ;  /* 0x00000062ff19723e */ /* 0x002fe400048060ff */
[C---:B------:R-:W-:Y:S02]  /*74f0*/  ISETP.LT.OR P3, PT, R6.reuse, 0x61, !P0 ;  /* 0x000000610600780c */ /* 0x040fe40004761670 */
[----:B------:R-:W-:Y:S01]  /*7500*/  F2FP.SATFINITE.E5M2.F32.PACK_AB_MERGE_C R27, RZ, R22, RZ ;  /* 0x00000016ff1b723e */ /* 0x000fe200048060ff */
[----:B------:R1:W-:Y:S01]  /*7510*/  @!P4 STG.E.U8 desc[UR18][R16.64+0x59], R25 ;  /* 0x000059191000c986 */ /* 0x0003e2000c101112 */
[C---:B------:R-:W-:Y:S02]  /*7520*/  ISETP.LT.OR P4, PT, R6.reuse, 0x62, !P0 ;  /* 0x000000620600780c */ /* 0x040fe40004781670 */
[----:B0-----:R-:W-:Y:S01]  /*7530*/  F2FP.SATFINITE.E5M2.F32.PACK_AB_MERGE_C R5, RZ, R96, RZ ;  /* 0x00000060ff05723e */ /* 0x001fe200048060ff */
[----:B------:R-:W-:Y:S01]  /*7540*/  @!P5 STG.E.U8 desc[UR18][R18.64+0x60], R101 ;  /* 0x000060651200d986 */ /* 0x000fe2000c101112 */
[----:B------:R-:W-:-:S03]  /*7550*/  ISETP.LT.OR P5, PT, R6, 0x69, !P1 ;  /* 0x000000690600780c */ /* 0x000fc60004fa1670 */
[----:B------:R0:W-:Y:S01]  /*7560*/  @!P6 STG.E.U8 desc[UR18][R18.64+0x61], R5 ;  /* 0x000061051200e986 */ /* 0x0001e2000c101112 */
[C---:B------:R-:W-:Y:S02]  /*7570*/  ISETP.LT.OR P6, PT, R6.reuse, 0x6a, !P1 ;  /* 0x0000006a0600780c */ /* 0x040fe40004fc1670 */
[----:B-1----:R-:W-:Y:S01]  /*7580*/  F2FP.SATFINITE.E5M2.F32.PACK_AB_MERGE_C R25, RZ, R94, RZ ;  /* 0x0000005eff19723e */ /* 0x002fe200048060ff */
[----:B------:R-:W-:Y:S01]  /*7590*/  @!P3 STG.E.U8 desc[UR18][R16.64+0x60], R99 ;  /* 0x000060631000b986 */ /* 0x000fe2000c101112 */
[----:B------:R-:W-:-:S03]  /*75a0*/  ISETP.LT.OR P3, PT, R6, 0x69, !P0 ;  /* 0x000000690600780c */ /* 0x000fc60004761670 */
        /* <DEDUP_REMOVED lines=12> */
[C---:B------:R-:W-:Y:S01]  /*7670*/  ISETP.LT.OR P1, PT, R6.reuse, 0x7a, !P1 ;  /* 0x0000007a0600780c */ /* 0x040fe20004f21670 */
[----:B------:R2:W-:Y:S01]  /*7680*/  @!P5 STG.E.U8 desc[UR18][R18.64+0x70], R93 ;  /* 0x0000705d1200d986 */ /* 0x0005e2000c101112 */
[C---:B------:R-:W-:Y:S02]  /*7690*/  ISETP.LT.OR P5, PT, R6.reuse, 0x72, !P0 ;  /* 0x000000720600780c */ /* 0x040fe400047a1670 */
[----:B0-----:R-:W-:Y:S01]  /*76a0*/  F2FP.SATFINITE.E5M2.F32.PACK_AB_MERGE_C R5, RZ, R88, RZ ;  /* 0x00000058ff05723e */ /* 0x001fe200048060ff */
[----:B------:R2:W-:Y:S01]  /*76b0*/  @!P6 STG.E.U8 desc[UR18][R18.64+0x71], R89 ;  /* 0x000071591200e986 */ /* 0x0005e2000c101112 */
[C---:B------:R-:W-:Y:S02]  /*76c0*/  ISETP.LT.OR P6, PT, R6.reuse, 0x79, !P0 ;  /* 0x000000790600780c */ /* 0x040fe400047c1670 */
[----:B------:R-:W-:Y:S01]  /*76d0*/  ISETP.LT.OR P0, PT, R6, 0x7a, !P0 ;  /* 0x0000007a0600780c */ /* 0x000fe20004701670 */
[----:B------:R2:W-:Y:S01]  /*76e0*/  @!P3 STG.E.U8 desc[UR18][R16.64+0x70], R91 ;  /* 0x0000705b1000b986 */ /* 0x0005e2000c101112 */
[----:B-1----:R-:W-:-:S05]  /*76f0*/  F2FP.SATFINITE.E5M2.F32.PACK_AB_MERGE_C R25, RZ, R20, RZ ;  /* 0x00000014ff19723e */ /* 0x002fca00048060ff */
[----:B------:R2:W-:Y:S04]  /*7700*/  @!P5 STG.E.U8 desc[UR18][R16.64+0x71], R5 ;  /* 0x000071051000d986 */ /* 0x0005e8000c101112 */
[----:B------:R2:W-:Y:S04]  /*7710*/  @!P4 STG.E.U8 desc[UR18][R18.64+0x78], R21 ;  /* 0x000078151200c986 */ /* 0x0005e8000c101112 */
[----:B------:R2:W-:Y:S04]  /*7720*/  @!P1 STG.E.U8 desc[UR18][R18.64+0x79], R25 ;  /* 0x0000791912009986 */ /* 0x0005e8000c101112 */
[----:B------:R2:W-:Y:S04]  /*7730*/  @!P6 STG.E.U8 desc[UR18][R16.64+0x78], R23 ;  /* 0x000078171000e986 */ /* 0x0005e8000c101112 */
[----:B------:R2:W-:Y:S02]  /*7740*/  @!P0 STG.E.U8 desc[UR18][R16.64+0x79], R27 ;  /* 0x0000791b10008986 */ /* 0x0005e4000c101112 */
.L_x_165:
[----:B------:R-:W-:Y:S05]  /*7750*/  BSYNC B0 ;  /* 0x0000000000007941 */ /* 0x000fea0003800000 */
.L_x_35:
[C---:B------:R-:W-:Y:S01]  /*7760*/  LEA R2, P0, R8.reuse, R2, 0x1 ;  /* 0x0000000208027211 */ /* 0x040fe200078008ff */
[----:B------:R-:W-:Y:S01]  /*7770*/  ULDC.64 UR6, c[0x0][0x650] ;  /* 0x0001940000067ab9 */ /* 0x000fe20000000a00 */
[----:B-----5:R-:W-:Y:S01]  /*7780*/  IMAD.U32 R4, RZ, RZ, UR16 ;  /* 0x00000010ff047e24 */ /* 0x020fe2000f8e00ff */
[----:B0-2---:R-:W-:Y:S01]  /*7790*/  PRMT R16, RZ, 0x7610, R16 ;  /* 0x00007610ff107816 */ /* 0x005fe20000000010 */
[----:B------:R-:W-:Y:S01]  /*77a0*/  IMAD.MOV.U32 R6, RZ, RZ, -0x1 ;  /* 0xffffffffff067424 */ /* 0x000fe200078e00ff */
[----:B------:R-:W-:Y:S01]  /*77b0*/  LEA.HI.X R3, R8, R3, R0, 0x1, P0 ;  /* 0x0000000308037211 */ /* 0x000fe200000f0c00 */
[----:B------:R0:W-:Y:S01]  /*77c0*/  SYNCS.ARRIVE.TRANS64.A1T0 RZ, [R4+UR22], RZ ;  /* 0x000000ff04ff79a7 */ /* 0x0001e20008100016 */
[----:B------:R-:W-:Y:S01]  /*77d0*/  ISETP.GE.U32.AND P0, PT, R2, UR6, PT ;  /* 0x0000000602007c0c */ /* 0x000fe2000bf06070 */
[----:B------:R-:W-:-:S03]  /*77e0*/  IMAD.MOV.U32 R5, RZ, RZ, -0x1 ;  /* 0xffffffffff057424 */ /* 0x000fc600078e00ff */
[----:B------:R-:W-:Y:S01]  /*77f0*/  ISETP.GE.U32.AND.EX P0, PT, R3, UR7, PT, P0 ;  /* 0x0000000703007c0c */ /* 0x000fe2000bf06100 */
[----:B0-----:R-:W-:-:S12]  /*7800*/  IMAD.MOV.U32 R4, RZ, RZ, -0x1 ;  /* 0xffffffffff047424 */ /* 0x001fd800078e00ff */
[----:B------:R-:W-:Y:S05]  /*7810*/  @P0 BRA `(.L_x_166) ;  /* 0x0000000400600947 */ /* 0x000fea0003800000 */
[----:B------:R-:W0:Y:S01]  /*7820*/  S2R R26, SR_CTAID.X ;  /* 0x00000000001a7919 */ /* 0x000e220000002500 */
[----:B------:R-:W2:Y:S01]  /*7830*/  LDC.64 R20, c[0x0][0x628] ;  /* 0x00018a00ff147b82 */ /* 0x000ea20000000a00 */
[----:B------:R-:W-:Y:S01]  /*7840*/  ULDC UR6, c[0x0][0x150] ;  /* 0x0000540000067ab9 */ /* 0x000fe20000000800 */
[----:B-1--4-:R-:W-:Y:S01]  /*7850*/  IMAD.MOV.U32 R18, RZ, RZ, R2 ;  /* 0x000000ffff127224 */ /* 0x012fe200078e0002 */
[----:B------:R-:W1:Y:S01]  /*7860*/  S2R R28, SR_CTAID.Y ;  /* 0x00000000001c7919 */ /* 0x000e620000002600 */
[----:B------:R-:W-:-:S04]  /*7870*/  IMAD.MOV.U32 R19, RZ, RZ, R3 ;  /* 0x000000ffff137224 */ /* 0x000fc800078e0003 */
[----:B------:R-:W4:Y:S08]  /*7880*/  LDC R29, c[0x0][0x144] ;  /* 0x00005100ff1d7b82 */ /* 0x000f300000000800 */
[----:B------:R-:W1:Y:S08]  /*7890*/  LDC R6, c[0x0][0x630] ;  /* 0x00018c00ff067b82 */ /* 0x000e700000000800 */
[----:B---3--:R-:W3:Y:S01]  /*78a0*/  LDC.64 R24, c[0x0][0x620] ;  /* 0x00018800ff187b82 */ /* 0x008ee20000000a00 */
[----:B--2---:R-:W-:-:S04]  /*78b0*/  ISETP.NE.U32.AND P0, PT, R20, RZ, PT ;  /* 0x000000ff1400720c */ /* 0x004fc80003f05070 */
[----:B------:R-:W-:Y:S02]  /*78c0*/  ISETP.NE.AND.EX P0, PT, R21, RZ, PT, P0 ;  /* 0x000000ff1500720c */ /* 0x000fe40003f05300 */
[----:B0-----:R-:W-:-:S05]  /*78d0*/  I2FP.F32.U32 R4, R26 ;  /* 0x0000001a00047245 */ /* 0x001fca0000201000 */
[----:B------:R-:W-:-:S04]  /*78e0*/  FMUL R4, R4, UR6 ;  /* 0x0000000604047c20 */ /* 0x000fc80008400000 */
[----:B------:R0:W2:Y:S02]  /*78f0*/  F2I.U32.TRUNC.NTZ R27, R4 ;  /* 0x00000004001b7305 */ /* 0x0000a4000020f000 */
[----:B-1--4-:R-:W-:Y:S05]  /*7900*/  @!P0 BRA `(.L_x_167) ;  /* 0x0000000000288947 */ /* 0x012fea0003800000 */
[----:B------:R-:W1:Y:S02]  /*7910*/  LDC R5, c[0x0][0x634] ;  /* 0x00018d00ff057b82 */ /* 0x000e640000000800 */
[----:B-1----:R-:W-:-:S05]  /*7920*/  IADD3 R19, P0, R2, R5, RZ ;  /* 0x0000000502137210 */ /* 0x002fca0007f1e0ff */
[----:B------:R-:W-:-:S04]  /*7930*/  IMAD.X R23, RZ, RZ, R3, P0 ;  /* 0x000000ffff177224 */ /* 0x000fc800000e0603 */
[----:B0-----:R-:W-:-:S04]  /*7940*/  IMAD.WIDE.U32 R4, R23, R20, RZ ;  /* 0x0000001417047225 */ /* 0x001fc800078e00ff */
[----:B------:R-:W-:-:S04]  /*7950*/  IMAD.WIDE.U32 R16, P0, R19, R21, R4 ;  /* 0x0000001513107225 */ /* 0x000fc80007800004 */
[----:B------:R-:W-:-:S04]  /*7960*/  IMAD.WIDE.U32 R4, R19, R20, RZ ;  /* 0x0000001413047225 */ /* 0x000fc800078e00ff */
[----:B------:R-:W-:Y:S01]  /*7970*/  IMAD.X R19, RZ, RZ, RZ, P0 ;  /* 0x000000ffff137224 */ /* 0x000fe200000e06ff */
[----:B------:R-:W-:Y:S01]  /*7980*/  IADD3 RZ, P0, R5, R16, RZ ;  /* 0x0000001005ff7210 */ /* 0x000fe20007f1e0ff */
[----:B------:R-:W-:-:S04]  /*7990*/  IMAD.MOV.U32 R18, RZ, RZ, R17 ;  /* 0x000000ffff127224 */ /* 0x000fc800078e0011 */
[----:B------:R-:W-:-:S08]  /*79a0*/  IMAD.WIDE.U32.X R18, R23, R21, R18, P0 ;  /* 0x0000001517127225 */ /* 0x000fd000000e0412 */
.L_x_167:
[-CC-:B------:R-:W-:Y:S01]  /*79b0*/  SHF.R.U64 R22, R18, R6.reuse, R19.reuse ;  /* 0x0000000612167219 */ /* 0x180fe20000001213 */
[----:B------:R-:W1:Y:S01]  /*79c0*/  LDC.64 R32, c[0x0][0x640] ;  /* 0x00019000ff207b82 */ /* 0x000e620000000a00 */
[----:B0-----:R-:W-:Y:S01]  /*79d0*/  SHF.R.U32.HI R4, RZ, R6, R19 ;  /* 0x00000006ff047219 */ /* 0x001fe20000011613 */
[----:B--2---:R-:W-:Y:S01]  /*79e0*/  IMAD.MOV R27, RZ, RZ, -R27 ;  /* 0x000000ffff1b7224 */ /* 0x004fe200078e0a1b */
[----:B------:R-:W-:Y:S01]  /*79f0*/  IADD3 R17, P0, RZ, -R22, RZ ;  /* 0x80000016ff117210 */ /* 0x000fe20007f1e0ff */
[----:B------:R-:W-:Y:S01]  /*7a00*/  ULDC UR6, c[0x0][0x154] ;  /* 0x0000550000067ab9 */ /* 0x000fe20000000800 */
[----:B------:R-:W-:Y:S02]  /*7a10*/  IMAD.MOV.U32 R19, RZ, RZ, 0x1 ;  /* 0x00000001ff137424 */ /* 0x000fe400078e00ff */
[----:B------:R-:W-:Y:S01]  /*7a20*/  IMAD R27, R29, R27, R26 ;  /* 0x0000001b1d1b7224 */ /* 0x000fe200078e021a */
[----:B------:R-:W0:Y:S01]  /*7a30*/  LDC R16, c[0x0][0x618] ;  /* 0x00018600ff107b82 */ /* 0x000e220000000800 */
[----:B------:R-:W-:-:S04]  /*7a40*/  IMAD.X R5, RZ, RZ, ~R4, P0 ;  /* 0x000000ffff057224 */ /* 0x000fc800000e0e04 */
[-C--:B---3--:R-:W-:Y:S02]  /*7a50*/  IMAD R6, R5, R24.reuse, RZ ;  /* 0x0000001805067224 */ /* 0x088fe400078e02ff */
[C---:B------:R-:W-:Y:S01]  /*7a60*/  IMAD.WIDE.U32 R4, R17.reuse, R24, R2 ;  /* 0x0000001811047225 */ /* 0x040fe200078e0002 */
[----:B------:R-:W2:Y:S03]  /*7a70*/  LDC R18, c[0x0][0x608] ;  /* 0x00018200ff127b82 */ /* 0x000ea60000000800 */
[----:B------:R-:W-:Y:S01]  /*7a80*/  IMAD R17, R17, R25, R6 ;  /* 0x0000001911117224 */ /* 0x000fe200078e0206 */
[----:B------:R-:W-:-:S03]  /*7a90*/  I2FP.F32.U32 R6, R28 ;  /* 0x0000001c00067245 */ /* 0x000fc60000201000 */
[----:B------:R-:W-:Y:S01]  /*7aa0*/  IMAD.IADD R5, R5, 0x1, R17 ;  /* 0x0000000105057824 */ /* 0x000fe200078e0211 */
[----:B------:R-:W3:Y:S01]  /*7ab0*/  LDC R30, c[0x0][0x658] ;  /* 0x00019600ff1e7b82 */ /* 0x000ee20000000800 */
[----:B-1----:R-:W-:Y:S01]  /*7ac0*/  ISETP.NE.U32.AND P0, PT, R32, RZ, PT ;  /* 0x000000ff2000720c */ /* 0x002fe20003f05070 */
[----:B------:R-:W-:-:S03]  /*7ad0*/  IMAD.MOV.U32 R17, RZ, RZ, -0x1 ;  /* 0xffffffffff117424 */ /* 0x000fc600078e00ff */
[----:B------:R-:W-:-:S03]  /*7ae0*/  ISETP.NE.AND.EX P0, PT, R33, RZ, PT, P0 ;  /* 0x000000ff2100720c */ /* 0x000fc60003f05300 */
[----:B------:R-:W1:Y:S01]  /*7af0*/  LDC R25, c[0x0][0x148] ;  /* 0x00005200ff197b82 */ /* 0x000e620000000800 */
[-CC-:B0-----:R-:W-:Y:S02]  /*7b00*/  SHF.R.U64 R20, R4, R16.reuse, R5.reuse ;  /* 0x0000001004147219 */ /* 0x181fe40000001205 */
[----:B------:R-:W-:Y:S01]  /*7b10*/  SHF.R.U32.HI R5, RZ, R16, R5 ;  /* 0x00000010ff057219 */ /* 0x000fe20000011605 */
[----:B------:R-:W-:-:S04]  /*7b20*/  FMUL R16, R6, UR6 ;  /* 0x0000000606107c20 */ /* 0x000fc80008400000 */
[----:B------:R-:W0:Y:S01]  /*7b30*/  LDC R26, c[0x0][0x600] ;  /* 0x00018000ff1a7b82 */ /* 0x000e220000000800 */
[----:B------:R4:W0:Y:S01]  /*7b40*/  F2I.U32.TRUNC.NTZ R23, R16 ;  /* 0x0000001000177305 */ /* 0x000822000020f000 */
[-CC-:B--2---:R-:W-:Y:S02]  /*7b50*/  SHF.R.U64 R6, R20, R18.reuse, R5.reuse ;  /* 0x0000001214067219 */ /* 0x184fe40000001205 */
[----:B------:R-:W-:-:S04]  /*7b60*/  SHF.R.U32.HI R5, RZ, R18, R5 ;  /* 0x00000012ff057219 */ /* 0x000fc80000011605 */
[----:B------:R-:W2:Y:S01]  /*7b70*/  LDC R31, c[0x0][0x648] ;  /* 0x00019200ff1f7b82 */ /* 0x000ea20000000800 */
[-CC-:B---3--:R-:W-:Y:S02]  /*7b80*/  SHF.R.U64 R24, R6, R30.reuse, R5.reuse ;  /* 0x0000001e06187219 */ /* 0x188fe40000001205 */
[-C--:B------:R-:W-:Y:S02]  /*7b90*/  SHF.L.U32 R17, R17, R30.reuse, RZ ;  /* 0x0000001e11117219 */ /* 0x080fe400000006ff */
[-C--:B------:R-:W-:Y:S01]  /*7ba0*/  SHF.R.U32.HI R5, RZ, R30.reuse, R5 ;  /* 0x0000001eff057219 */ /* 0x080fe20000011605 */
[----:B------:R-:W-:Y:S01]  /*7bb0*/  IMAD.MOV.U32 R4, RZ, RZ, R24 ;  /* 0x000000ffff047224 */ /* 0x000fe200078e0018 */
[----:B------:R-:W-:Y:S01]  /*7bc0*/  SHF.L.U32 R30, R19, R30, RZ ;  /* 0x0000001e131e7219 */ /* 0x000fe200000006ff */
[----:B------:R-:W3:Y:S01]  /*7bd0*/  LDC R34, c[0x0][0x638] ;  /* 0x00018e00ff227b82 */ /* 0x000ee20000000800 */
[----:B------:R-:W-:-:S07]  /*7be0*/  LOP3.LUT R29, RZ, R17, RZ, 0x33, !PT ;  /* 0x00000011ff1d7212 */ /* 0x000fce00078e33ff */
[----:B------:R-:W0:Y:S01]  /*7bf0*/  LDC R35, c[0x0][0x610] ;  /* 0x00018400ff237b82 */ /* 0x000e220000000800 */
        /* <DEDUP_REMOVED lines=11> */
.L_x_168:
[----:B--2---:R-:W-:Y:S01]  /*7cb0*/  SHF.R.U64 R4, R4, R31, R5 ;  /* 0x0000001f04047219 */ /* 0x004fe20000001205 */
[----:B0-----:R-:W-:Y:S01]  /*7cc0*/  VIADD R19, R26, 0xffffffff ;  /* 0xffffffff1a137836 */ /* 0x001fe20000000000 */
[----:B------:R-:W-:Y:S01]  /*7cd0*/  LOP3.LUT R17, R6, R29, RZ, 0xc0, !PT ;  /* 0x0000001d06117212 */ /* 0x000fe200078ec0ff */
[----:B------:R-:W-:Y:S02]  /*7ce0*/  IMAD.MOV R23, RZ, RZ, -R23 ;  /* 0x000000ffff177224 */ /* 0x000fe400078e0a17 */
[----:B------:R-:W-:Y:S02]  /*7cf0*/  IMAD.MOV R5, RZ, RZ, -R4 ;  /* 0x000000ffff057224 */ /* 0x000fe400078e0a04 */
[----:B------:R-:W-:Y:S01]  /*7d00*/  IMAD R6, R30, R4, R17 ;  /* 0x000000041e067224 */ /* 0x000fe200078e0211 */
[----:B------:R-:W-:Y:S01]  /*7d10*/  LOP3.LUT R17, R20, R19, RZ, 0xc0, !PT ;  /* 0x0000001314117212 */ /* 0x000fe200078ec0ff */
[----:B-1----:R-:W-:Y:S02]  /*7d20*/  @P2 IMAD R27, R25, R23, R28 ;  /* 0x00000017191b2224 */ /* 0x002fe400078e021c */
[----:B---3--:R-:W-:-:S02]  /*7d30*/  IMAD R4, R5, R34, R24 ;  /* 0x0000002205047224 */ /* 0x008fc400078e0218 */
[----:B------:R-:W-:Y:S02]  /*7d40*/  IMAD R6, R6, R35, R27 ;  /* 0x0000002306067224 */ /* 0x000fe400078e021b */
[----:B------:R-:W-:Y:S02]  /*7d50*/  IMAD R17, R4, R26, R17 ;  /* 0x0000001a04117224 */ /* 0x000fe400078e0211 */
[----:B------:R-:W-:Y:S02]  /*7d60*/  IMAD.MOV.U32 R16, RZ, RZ, 0x1 ;  /* 0x00000001ff107424 */ /* 0x000fe400078e00ff */
[----:B------:R-:W-:Y:S01]  /*7d70*/  IMAD.MOV.U32 R4, RZ, RZ, R22 ;  /* 0x000000ffff047224 */ /* 0x000fe200078e0016 */
[----:B------:R-:W-:Y:S02]  /*7d80*/  SEL R5, R17, R6, !P2 ;  /* 0x0000000611057207 */ /* 0x000fe40005000000 */
[----:B------:R-:W-:-:S07]  /*7d90*/  SEL R6, R6, R17, !P2 ;  /* 0x0000001106067207 */ /* 0x000fce0005000000 */
.L_x_166:
[----:B------:R-:W-:Y:S02]  /*7da0*/  LOP3.LUT P0, RZ, R16, 0xff, RZ, 0xc0, !PT ;  /* 0x000000ff10ff7812 */ /* 0x000fe4000780c0ff */
[----:B------:R-:W-:-:S11]  /*7db0*/  LOP3.LUT R148, R148, 0x1, RZ, 0x3c, !PT ;  /* 0x0000000194947812 */ /* 0x000fd600078e3cff */
[----:B------:R-:W-:Y:S05]  /*7dc0*/  @P0 BRA `(.L_x_169) ;  /* 0xffffff94007c0947 */ /* 0x000fea000383ffff */
[----:B------:R-:W-:Y:S05]  /*7dd0*/  EXIT ;  /* 0x000000000000794d */ /* 0x000fea0003800000 */
.L_x_13:
[----:B------:R-:W-:-:S08]  /*7de0*/  ISETP.NE.AND P0, PT, R20, RZ, PT ;  /* 0x000000ff1400720c */ /* 0x000fd00003f05270 */
[----:B-----5:R-:W0:-:S00]  /*7df0*/  USETMAXREG.DEALLOC.CTAPOOL 0x28 ;  /* 0x00000028000079c8 */ /* 0x020e0000080e0500 */
[----:B------:R-:W-:Y:S05]  /*7e00*/  @P0 EXIT ;  /* 0x000000000000094d */ /* 0x000fea0003800000 */
[----:B0-----:R-:W-:Y:S01]  /*7e10*/  LOP3.LUT P0, RZ, R16, 0xff, RZ, 0xc0, !PT ;  /* 0x000000ff10ff7812 */ /* 0x001fe2000780c0ff */
[----:B------:R-:W-:Y:S02]  /*7e20*/  IMAD.MOV.U32 R12, RZ, RZ, 0x1 ;  /* 0x00000001ff0c7424 */ /* 0x000fe400078e00ff */
[----:B------:R-:W-:-:S10]  /*7e30*/  IMAD.MOV.U32 R15, RZ, RZ, RZ ;  /* 0x000000ffff0f7224 */ /* 0x000fd400078e00ff */
[----:B------:R-:W-:Y:S05]  /*7e40*/  @!P0 BRA `(.L_x_170) ;  /* 0x0000000c00088947 */ /* 0x000fea0003800000 */
[----:B------:R-:W-:Y:S01]  /*7e50*/  LOP3.LUT P0, RZ, R13, 0x1f, RZ, 0xc0, !PT ;  /* 0x0000001f0dff7812 */ /* 0x000fe2000780c0ff */
[----:B------:R-:W-:Y:S01]  /*7e60*/  ULDC UR5, c[0x0][0x658] ;  /* 0x0001960000057ab9 */ /* 0x000fe20000000800 */
[----:B------:R-:W-:Y:S01]  /*7e70*/  UMOV UR6, 0xffffffff ;  /* 0xffffffff00067882 */ /* 0x000fe20000000000 */
[----:B------:R-:W-:Y:S01]  /*7e80*/  BSSY B0, `(.L_x_170) ;  /* 0x00000be000007945 */ /* 0x000fe20003800000 */
[----:B------:R-:W-:Y:S01]  /*7e90*/  USHF.L.U32 UR6, UR6, UR5, URZ ;  /* 0x0000000506067299 */ /* 0x000fe2000800063f */
[C---:B------:R-:W-:Y:S01]  /*7ea0*/  ISETP.NE.AND P3, PT, R11.reuse, RZ, PT ;  /* 0x000000ff0b00720c */ /* 0x040fe20003f65270 */
[----:B------:R-:W-:Y:S01]  /*7eb0*/  IMAD.MOV.U32 R14, RZ, RZ, 0x1 ;  /* 0x00000001ff0e7424 */ /* 0x000fe200078e00ff */
[----:B------:R-:W-:Y:S01]  /*7ec0*/  ISETP.NE.OR P0, PT, R11, RZ, !P0 ;  /* 0x000000ff0b00720c */ /* 0x000fe20004705670 */
[----:B------:R-:W-:Y:S01]  /*7ed0*/  IMAD.MOV.U32 R12, RZ, RZ, 0x1 ;  /* 0x00000001ff0c7424 */ /* 0x000fe200078e00ff */
[----:B------:R-:W-:Y:S01]  /*7ee0*/  LOP3.LUT R13, R7, 0x2, RZ, 0xfc, !PT ;  /* 0x00000002070d7812 */ /* 0x000fe200078efcff */
[----:B------:R-:W-:Y:S01]  /*7ef0*/  IMAD.MOV.U32 R15, RZ, RZ, RZ ;  /* 0x000000ffff0f7224 */ /* 0x000fe200078e00ff */
[----:B------:R-:W-:Y:S01]  /*7f00*/  ULDC UR4, c[0x0][0x600] ;  /* 0x0001800000047ab9 */ /* 0x000fe20000000800 */
[----:B------:R-:W-:Y:S01]  /*7f10*/  UMOV UR7, 0x1 ;  /* 0x0000000100077882 */ /* 0x000fe20000000000 */
[----:B------:R-:W-:-:S02]  /*7f20*/  UIADD3 UR22, UR13, 0x1, URZ ;  /* 0x000000010d167890 */ /* 0x000fc4000fffe03f */
[----:B------:R-:W-:Y:S02]  /*7f30*/  UIADD3 UR16, UR4, -0x1, URZ ;  /* 0xffffffff04107890 */ /* 0x000fe4000fffe03f */
[----:B------:R-:W-:Y:S02]  /*7f40*/  USHF.L.U32 UR18, UR7, UR5, URZ ;  /* 0x0000000507127299 */ /* 0x000fe4000800063f */
[----:B------:R-:W-:Y:S01]  /*7f50*/  ULOP3.LUT UR17, URZ, UR6, URZ, 0x33, !UPT ;  /* 0x000000063f117292 */ /* 0x000fe2000f8e333f */
[----:B------:R-:W-:-:S11]  /*7f60*/  ULDC.64 UR20, c[0x0][0x198] ;  /* 0x0000660000147ab9 */ /* 0x000fd60000000a00 */
.L_x_182:
[----:B------:R-:W-:-:S03]  /*7f70*/  UMOV UR4, 0xffffffff ;  /* 0xffffffff00047882 */ /* 0x000fc60000000000 */
[----:B------:R-:W-:Y:S05]  /*7f80*/  BRA.DIV UR4, `(.L_x_171) ;  /* 0x0000000e04b47947 */ /* 0x000fea000b800000 */
[----:B------:R-:W-:-:S13]  /*7f90*/  ELECT P1, URZ, PT ;  /* 0x00000000003f782f */ /* 0x000fda0003820000 */
.L_x_194:
[----:B------:R-:W0:Y:S01]  /*7fa0*/  LDC R10, c[0x0][0x28c] ;  /* 0x0000a300ff0a7b82 */ /* 0x000e220000000800 */
[----:B------:R-:W-:Y:S01]  /*7fb0*/  BSSY B1, `(.L_x_172) ;  /* 0x0000037000017945 */ /* 0x000fe20003800000 */
[----:B0-----:R-:W-:-:S13]  /*7fc0*/  ISETP.LT.OR P1, PT, R10, 0x1, !P1 ;  /* 0x000000010a00780c */ /* 0x001fda0004f21670 */
[----:B------:R-:W-:Y:S05]  /*7fd0*/  @P1 BRA `(.L_x_173) ;  /* 0x0000000000d01947 */ /* 0x000fea0003800000 */
[----:B------:R-:W-:Y:S02]  /*7fe0*/  IMAD.SHL.U32 R16, R5, 0x80, RZ ;  /* 0x0000008005107824 */ /* 0x000fe400078e00ff */
[----:B------:R-:W-:Y:S02]  /*7ff0*/  IMAD.SHL.U32 R17, R6, 0x40, RZ ;  /* 0x0000004006117824 */ /* 0x000fe400078e00ff */
[----:B------:R-:W-:Y:S02]  /*8000*/  IMAD.MOV.U32 R18, RZ, RZ, RZ ;  /* 0x000000ffff127224 */ /* 0x000fe400078e00ff */
[----:B------:R-:W-:Y:S02]  /*8010*/  IMAD.U32 R20, RZ, RZ, UR22 ;  /* 0x00000016ff147e24 */ /* 0x000fe4000f8e00ff */
[----:B------:R-:W-:Y:S02]  /*8020*/  IMAD.MOV.U32 R5, RZ, RZ, R12 ;  /* 0x000000ffff057224 */ /* 0x000fe400078e000c */
[----:B------:R-:W-:-:S07]  /*8030*/  IMAD.MOV.U32 R6, RZ, RZ, R15 ;  /* 0x000000ffff067224 */ /* 0x000fce00078e000f */
.L_x_177:
[----:B------:R-:W0:Y:S01]  /*8040*/  S2R R11, SR_CgaCtaId ;  /* 0x00000000000b7919 */ /* 0x000e220000008800 */
[----:B------:R-:W-:-:S04]  /*8050*/  MOV R10, 0x400 ;  /* 0x00000400000a7802 */ /* 0x000fc80000000f00 */
[----:B0-----:R-:W-:Y:S02]  /*8060*/  LEA R21, R11, R10, 0x18 ;  /* 0x0000000a0b157211 */ /* 0x001fe400078ec0ff */
[----:B------:R-:W-:Y:S01]  /*8070*/  SHF.L.U32 R10, R5, 0x1f, RZ ;  /* 0x0000001f050a7819 */ /* 0x000fe200000006ff */
[----:B------:R-:W0:Y:S02]  /*8080*/  @!P3 LDC R11, c[0x0][0x500] ;  /* 0x00014000ff0bbb82 */ /* 0x000e240000000800 */
[----:B------:R-:W-:-:S04]  /*8090*/  IMAD R19, R6, 0x8, R21 ;  /* 0x0000000806137824 */ /* 0x000fc800078e0215 */
[----:B------:R-:W1:Y:S02]  /*80a0*/  SYNCS.PHASECHK.TRANS64.TRYWAIT P1, [R19+URZ+0x18], R10 ;  /* 0x0000180a130075a7 */ /* 0x000e64000802017f */
[----:B-1----:R-:W-:Y:S05]  /*80b0*/  @!P1 BRA `(.L_x_174) ;  /* 0x0000000c00889947 */ /* 0x002fea0003800000 */
.L_x_195:
[----:B-1----:R-:W-:Y:S01]  /*80c0*/  PRMT R10, R13, 0x9910, RZ ;  /* 0x000099100d0a7816 */ /* 0x002fe200000000ff */
[----:B0-----:R0:W-:Y:S03]  /*80d0*/  @!P3 SYNCS.ARRIVE.TRANS64 RZ, [R19+URZ], R11 ;  /* 0x0000000b13ffb9a7 */ /* 0x0011e6000800003f */
[----:B------:R-:W-:-:S13]  /*80e0*/  ISETP.NE.AND P1, PT, R10, 0x2, PT ;  /* 0x000000020a00780c */ /* 0x000fda0003f25270 */
[----:B0-----:R-:W-:Y:S05]  /*80f0*/  @P1 BRA `(.L_x_175) ;  /* 0x0000000000041947 */ /* 0x001fea0003800000 */
[----:B------:R-:W-:Y:S01]  /*8100*/  BPT.TRAP 0x1 ;  /* 0x000000040000795c */ /* 0x000fe20000300000 */
.L_x_175:
[----:B------:R-:W-:Y:S05]  /*8110*/  @P0 BRA `(.L_x_176) ;  /* 0x0000000000040947 */ /* 0x000fea0003800000 */
[----:B------:R-:W-:Y:S01]  /*8120*/  BPT.TRAP 0x1 ;  /* 0x000000040000795c */ /* 0x000fe20000300000 */
.L_x_176:
[C-C-:B------:R-:W-:Y:S01]  /*8130*/  IMAD R10, R6.reuse, 0x800, R21.reuse ;  /* 0x00000800060a7824 */ /* 0x140fe200078e0215 */
[----:B------:R-:W-:Y:S01]  /*8140*/  R2UR UR9, R19 ;  /* 0x00000000130972ca */ /* 0x000fe200000e0000 */
[----:B------:R-:W-:Y:S01]  /*8150*/  IMAD R21, R6, 0x1000, R21 ;  /* 0x0000100006157824 */ /* 0x000fe200078e0215 */
[----:B------:R-:W-:Y:S01]  /*8160*/  UIADD3 UR4, UP0, UR20, 0xf0, URZ ;  /* 0x000000f014047890 */ /* 0x000fe2000ff1e03f */
[----:B------:R-:W-:Y:S01]  /*8170*/  VIADD R20, R20, 0xffffffff ;  /* 0xffffffff14147836 */ /* 0x000fe20000000000 */
[----:B------:R-:W-:Y:S01]  /*8180*/  R2UR UR5, R10 ;  /* 0x000000000a0572ca */ /* 0x000fe200000e0000 */
[----:B------:R-:W-:Y:S01]  /*8190*/  UIADD3 UR24, UP1, UR20, 0x1f0, URZ ;  /* 0x000001f014187890 */ /* 0x000fe2000ff3e03f */
[----:B------:R-:W-:Y:S01]  /*81a0*/  R2UR UR8, R21 ;  /* 0x00000000150872ca */ /* 0x000fe200000e0000 */
[----:B------:R-:W-:Y:S01]  /*81b0*/  VIADD R6, R6, 0x1 ;  /* 0x0000000106067836 */ /* 0x000fe20000000000 */
[----:B------:R-:W-:Y:S01]  /*81c0*/  R2UR UR11, R17 ;  /* 0x00000000110b72ca */ /* 0x000fe200000e0000 */
[----:B------:R-:W-:Y:S01]  /*81d0*/  UIADD3.X UR25, URZ, UR21, URZ, UP1, !UPT ;  /* 0x000000153f197290 */ /* 0x000fe20008ffe43f */
[----:B------:R-:W-:Y:S01]  /*81e0*/  R2UR UR10, R18 ;  /* 0x00000000120a72ca */ /* 0x000fe200000e0000 */
[----:B------:R-:W-:Y:S01]  /*81f0*/  UMOV UR6, 0x0 ;  /* 0x0000000000067882 */ /* 0x000fe20000000000 */
[----:B------:R-:W-:Y:S01]  /*8200*/  R2UR UR12, R4 ;  /* 0x00000000040c72ca */ /* 0x000fe200000e0000 */
[----:B------:R-:W-:Y:S01]  /*8210*/  UMOV UR7, 0x10000000 ;  /* 0x1000000000077882 */ /* 0x000fe20000000000 */
[----:B------:R-:W-:Y:S01]  /*8220*/  R2UR UR19, R16 ;  /* 0x00000000101372ca */ /* 0x000fe200000e0000 */
[----:B------:R-:W-:Y:S01]  /*8230*/  VIADD R18, R18, 0x20 ;  /* 0x0000002012127836 */ /* 0x000fe20000000000 */
[----:B------:R-:W-:Y:S01]  /*8240*/  ISETP.GT.AND P4, PT, R20, 0x1, PT ;  /* 0x000000011400780c */ /* 0x000fe20003f84270 */
[----:B------:R-:W-:Y:S01]  /*8250*/  UIADD3 UR14, UR5, 0x100, URZ ;  /* 0x00000100050e7890 */ /* 0x000fe2000fffe03f */
[----:B------:R-:W-:Y:S01]  /*8260*/  ISETP.NE.AND P1, PT, R6, 0x3, PT ;  /* 0x000000030600780c */ /* 0x000fe20003f25270 */
[----:B------:R-:W-:-:S02]  /*8270*/  UIADD3.X UR5, URZ, UR21, URZ, UP0, !UPT ;  /* 0x000000153f057290 */ /* 0x000fc400087fe43f */
[----:B------:R-:W-:Y:S01]  /*8280*/  UIADD3 UR15, UR8, 0x1900, URZ ;  /* 0x00001900080f7890 */ /* 0x000fe2000fffe03f */
[----:B------:R-:W-:Y:S02]  /*8290*/  SEL R10, RZ, 0x1, P1 ;  /* 0x00000001ff0a7807 */ /* 0x000fe40000800000 */
[----:B------:R-:W-:Y:S01]  /*82a0*/  UMOV UR8, UR14 ;  /* 0x0000000e00087c82 */ /* 0x000fe20008000000 */
[----:B------:R-:W-:Y:S02]  /*82b0*/  SEL R6, R6, RZ, P1 ;  /* 0x000000ff06067207 */ /* 0x000fe40000800000 */
[----:B------:R-:W-:Y:S01]  /*82c0*/  LOP3.LUT R5, R5, R10, RZ, 0x3c, !PT ;  /* 0x0000000a05057212 */ /* 0x000fe200078e3cff */
[----:B------:R0:W-:Y:S02]  /*82d0*/  UTMALDG.3D [UR8], [UR4], desc[UR6] ;  /* 0x00000608040075b4 */ /* 0x0001e40008011000 */
[----:B0-----:R-:W-:Y:S01]  /*82e0*/  UMOV UR8, UR15 ;  /* 0x0000000f00087c82 */ /* 0x001fe20008000000 */
[----:B------:R-:W-:-:S02]  /*82f0*/  UMOV UR11, UR19 ;  /* 0x00000013000b7c82 */ /* 0x000fc40008000000 */
[----:B------:R0:W-:Y:S02]  /*8300*/  UTMALDG.3D [UR8], [UR24], desc[UR6] ;  /* 0x00000608180075b4 */ /* 0x0001e40008011000 */
[----:B0-----:R-:W-:Y:S05]  /*8310*/  @P4 BRA `(.L_x_177) ;  /* 0xfffffffc00484947 */ /* 0x001fea000383ffff */
.L_x_173:
[----:B------:R-:W-:Y:S05]  /*8320*/  BSYNC B1 ;  /* 0x0000000000017941 */ /* 0x000fea0003800000 */
.L_x_172:
[----:B------:R-:W-:Y:S01]  /*8330*/  LOP3.LUT P5, RZ, R14, 0xff, RZ, 0xc0, !PT ;  /* 0x000000ff0eff7812 */ /* 0x000fe200078ac0ff */
[----:B------:R-:W-:Y:S01]  /*8340*/  VIADD R6, R15, UR13 ;  /* 0x0000000d0f067c36 */ /* 0x000fe20008000000 */
[----:B------:R-:W-:Y:S01]  /*8350*/  ULDC.64 UR4, c[0x0][0x650] ;  /* 0x0001940000047ab9 */ /* 0x000fe20000000a00 */
[----:B------:R-:W-:Y:S01]  /*8360*/  IMAD.U32 R11, RZ, RZ, UR13 ;  /* 0x0000000dff0b7e24 */ /* 0x000fe2000f8e00ff */
[----:B------:R-:W-:Y:S01]  /*8370*/  UISETP.GE.U32.AND UP0, UPT, UR13, 0x3, UPT ;  /* 0x000000030d00788c */ /* 0x000fe2000bf06070 */
[----:B------:R-:W-:Y:S01]  /*8380*/  BSSY B1, `(.L_x_178) ;  /* 0x000006b000017945 */ /* 0x000fe20003800000 */
[----:B------:R-:W-:Y:S02]  /*8390*/  ISETP.GT.U32.AND P1, PT, R6, 0x2, PT ;  /* 0x000000020600780c */ /* 0x000fe40003f24070 */
[----:B------:R-:W-:Y:S02]  /*83a0*/  PRMT R14, RZ, 0x7610, R14 ;  /* 0x00007610ff0e7816 */ /* 0x000fe4000000000e */
[----:B------:R-:W-:-:S02]  /*83b0*/  ISETP.LT.U32.AND P1, PT, R11, 0x3, P1 ;  /* 0x000000030b00780c */ /* 0x000fc40000f21070 */
[----:B------:R-:W-:Y:S01]  /*83c0*/  PLOP3.LUT P4, PT, PT, PT, UP0, 0x80, 0x0 ;  /* 0x000000000000781c */ /* 0x000fe20003f8f008 */
[----:B------:R-:W0:Y:S01]  /*83d0*/  @P5 S2R R5, SR_CgaCtaId ;  /* 0x0000000000055919 */ /* 0x000e220000008800 */
[----:B------:R-:W-:-:S04]  /*83e0*/  @P5 MOV R4, 0x400 ;  /* 0x0000040000045802 */ /* 0x000fc80000000f00 */
[----:B0-----:R-:W-:Y:S01]  /*83f0*/  @P5 LEA R10, R5, R4, 0x18 ;  /* 0x00000004050a5211 */ /* 0x001fe200078ec0ff */
[----:B------:R-:W-:-:S03]  /*8400*/  IMAD.WIDE.U32 R4, R6, -0x55555555, RZ ;  /* 0xaaaaaaab06047825 */ /* 0x000fc600078e00ff */
[----:B------:R0:W-:Y:S01]  /*8410*/  @P5 SYNCS.ARRIVE.TRANS64.A1T0 RZ, [R10+URZ+0x68], RZ ;  /* 0x000068ff0aff59a7 */ /* 0x0001e2000810003f */
[----:B------:R-:W-:Y:S01]  /*8420*/  IADD3 R2, P5, R2, R8, RZ ;  /* 0x0000000802027210 */ /* 0x000fe20007fbe0ff */
[----:B------:R-:W-:Y:S01]  /*8430*/  IMAD.MOV.U32 R4, RZ, RZ, -0x1 ;  /* 0xffffffffff047424 */ /* 0x000fe200078e00ff */
[----:B------:R-:W-:Y:S02]  /*8440*/  SHF.R.U32.HI R11, RZ, 0x1, R5 ;  /* 0x00000001ff0b7819 */ /* 0x000fe40000011605 */
[----:B------:R-:W-:Y:S01]  /*8450*/  SEL R5, RZ, 0x1, !P1 ;  /* 0x00000001ff057807 */ /* 0x000fe20004800000 */
[----:B------:R-:W-:Y:S01]  /*8460*/  IMAD.X R3, R3, 0x1, R0, P5 ;  /* 0x0000000103037824 */ /* 0x000fe200028e0600 */
[----:B------:R-:W-:Y:S01]  /*8470*/  ISETP.GE.U32.AND P1, PT, R2, UR4, PT ;  /* 0x0000000402007c0c */ /* 0x000fe2000bf26070 */
[----:B------:R-:W-:Y:S01]  /*8480*/  IMAD R15, R11, -0x3, R6 ;  /* 0xfffffffd0b0f7824 */ /* 0x000fe200078e0206 */
[----:B------:R-:W-:Y:S01]  /*8490*/  LOP3.LUT R12, R12, R5, RZ, 0x3c, !PT ;  /* 0x000000050c0c7212 */ /* 0x000fe200078e3cff */
[----:B------:R-:W-:Y:S01]  /*84a0*/  IMAD.MOV.U32 R6, RZ, RZ, -0x1 ;  /* 0xffffffffff067424 */ /* 0x000fe200078e00ff */
[----:B------:R-:W-:Y:S01]  /*84b0*/  ISETP.GE.U32.AND.EX P1, PT, R3, UR5, PT, P1 ;  /* 0x0000000503007c0c */ /* 0x000fe2000bf26110 */
[----:B------:R-:W-:Y:S01]  /*84c0*/  IMAD.MOV.U32 R5, RZ, RZ, -0x1 ;  /* 0xffffffffff057424 */ /* 0x000fe200078e00ff */
[----:B------:R-:W-:-:S02]  /*84d0*/  @P4 LOP3.LUT R12, R12, 0x1, R11, 0x78, !PT ;  /* 0x000000010c0c4812 */ /* 0x000fc400078e780b */
[----:B0-----:R-:W-:-:S09]  /*84e0*/  PRMT R10, RZ, 0x7610, R10 ;  /* 0x00007610ff0a7816 */ /* 0x001fd2000000000a */
[----:B------:R-:W-:Y:S05]  /*84f0*/  @P1 BRA `(.L_x_179) ;  /* 0x00000004004c1947 */ /* 0x000fea0003800000 */
[----:B------:R-:W0:Y:S01]  /*8500*/  S2R R17, SR_CTAID.X ;  /* 0x0000000000117919 */ /* 0x000e220000002500 */
[----:B------:R-:W-:Y:S01]  /*8510*/  ULDC.64 UR4, c[0x0][0x628] ;  /* 0x00018a0000047ab9 */ /* 0x000fe20000000a00 */
[----:B------:R-:W1:Y:S01]  /*8520*/  LDC R18, c[0x0][0x144] ;  /* 0x00005100ff127b82 */ /* 0x000e620000000800 */
[----:B------:R-:W-:Y:S01]  /*8530*/  ISETP.NE.U32.AND P1, PT, RZ, UR4, PT ;  /* 0x00000004ff007c0c */ /* 0x000fe2000bf25070 */
[----:B------:R-:W2:Y:S01]  /*8540*/  S2R R6, SR_CTAID.Y ;  /* 0x0000000000067919 */ /* 0x000ea20000002600 */
[----:B------:R-:W-:Y:S01]  /*8550*/  ULDC UR6, c[0x0][0x150] ;  /* 0x0000540000067ab9 */ /* 0x000fe20000000800 */
[----:B------:R-:W-:Y:S01]  /*8560*/  ULDC UR7, c[0x0][0x630] ;  /* 0x00018c0000077ab9 */ /* 0x000fe20000000800 */
[----:B------:R-:W-:Y:S01]  /*8570*/  ISETP.NE.AND.EX P1, PT, RZ, UR5, PT, P1 ;  /* 0x00000005ff007c0c */ /* 0x000fe2000bf25310 */
[----:B------:R-:W-:Y:S01]  /*8580*/  IMAD.MOV.U32 R4, RZ, RZ, R2 ;  /* 0x000000ffff047224 */ /* 0x000fe200078e0002 */
[----:B0-----:R-:W-:-:S05]  /*8590*/  I2FP.F32.U32 R5, R17 ;  /* 0x0000001100057245 */ /* 0x001fca0000201000 */
[----:B------:R-:W-:Y:S01]  /*85a0*/  FMUL R20, R5, UR6 ;  /* 0x0000000605147c20 */ /* 0x000fe20008400000 */
[----:B------:R-:W-:-:S05]  /*85b0*/  IMAD.MOV.U32 R5, RZ, RZ, R3 ;  /* 0x000000ffff057224 */ /* 0x000fca00078e0003 */
[----:B--2---:R-:W-:Y:S05]  /*85c0*/  @!P1 BRA `(.L_x_180) ;  /* 0x0000000000289947 */ /* 0x004fea0003800000 */
[----:B------:R-:W-:Y:S02]  /*85d0*/  ULDC UR6, c[0x0][0x634] ;  /* 0x00018d0000067ab9 */ /* 0x000fe40000000800 */
[----:B------:R-:W-:-:S05]  /*85e0*/  IADD3 R5, P1, R2, UR6, RZ ;  /* 0x0000000602057c10 */ /* 0x000fca000ff3e0ff */
[----:B------:R-:W-:-:S04]  /*85f0*/  IMAD.X R19, RZ, RZ, R3, P1 ;  /* 0x000000ffff137224 */ /* 0x000fc800008e0603 */
[----:B------:R-:W-:-:S04]  /*8600*/  IMAD.WIDE.U32 R10, R19, UR4, RZ ;  /* 0x00000004130a7c25 */ /* 0x000fc8000f8e00ff */
[----:B------:R-:W-:-:S04]  /*8610*/  IMAD.WIDE.U32 R10, P1, R5, UR5, R10 ;  /* 0x00000005050a7c25 */ /* 0x000fc8000f82000a */
[----:B------:R-:W-:-:S04]  /*8620*/  IMAD.WIDE.U32 R4, R5, UR4, RZ ;  /* 0x0000000405047c25 */ /* 0x000fc8000f8e00ff */
[----:B------:R-:W-:Y:S01]  /*8630*/  IMAD.MOV.U32 R4, RZ, RZ, R11 ;  /* 0x000000ffff047224 */ /* 0x000fe200078e000b */
[----:B------:R-:W-:Y:S01]  /*8640*/  IADD3 RZ, P4, R5, R10, RZ ;  /* 0x0000000a05ff7210 */ /* 0x000fe20007f9e0ff */
[----:B------:R-:W-:-:S04]  /*8650*/  IMAD.X R5, RZ, RZ, RZ, P1 ;  /* 0x000000ffff057224 */ /* 0x000fc800008e06ff */
[----:B------:R-:W-:-:S08]  /*8660*/  IMAD.WIDE.U32.X R4, R19, UR5, R4, P4 ;  /* 0x0000000513047c25 */ /* 0x000fd0000a0e0404 */
.L_x_180:
[--C-:B------:R-:W-:Y:S01]  /*8670*/  SHF.R.U64 R16, R4, UR7, R5.reuse ;  /* 0x0000000704107c19 */ /* 0x100fe20008001205 */
[----:B------:R-:W0:Y:S01]  /*8680*/  F2I.U32.TRUNC.NTZ R20, R20 ;  /* 0x0000001400147305 */ /* 0x000e22000020f000 */
[----:B------:R-:W-:Y:S01]  /*8690*/  SHF.R.U32.HI R4, RZ, UR7, R5 ;  /* 0x00000007ff047c19 */ /* 0x000fe20008011605 */
[----:B------:R-:W-:Y:S01]  /*86a0*/  ULDC.64 UR4, c[0x0][0x620] ;  /* 0x0001880000047ab9 */ /* 0x000fe20000000a00 */
[----:B------:R-:W-:Y:S01]  /*86b0*/  IADD3 R11, P1, RZ, -R16, RZ ;  /* 0x80000010ff0b7210 */ /* 0x000fe20007f3e0ff */
[----:B------:R-:W-:Y:S01]  /*86c0*/  ULDC.64 UR6, c[0x0][0x640] ;  /* 0x0001900000067ab9 */ /* 0x000fe20000000a00 */
[----:B------:R-:W2:Y:S03]  /*86d0*/  LDC R21, c[0x0][0x148] ;  /* 0x00005200ff157b82 */ /* 0x000ea60000000800 */
[----:B------:R-:W-:Y:S01]  /*86e0*/  IMAD.X R4, RZ, RZ, ~R4, P1 ;  /* 0x000000ffff047224 */ /* 0x000fe200008e0e04 */
[----:B------:R-:W-:-:S03]  /*86f0*/  ISETP.NE.U32.AND P1, PT, RZ, UR6, PT ;  /* 0x00000006ff007c0c */ /* 0x000fc6000bf25070 */
[----:B------:R-:W-:Y:S01]  /*8700*/  IMAD R10, R4, UR4, RZ ;  /* 0x00000004040a7c24 */ /* 0x000fe2000f8e02ff */
[----:B------:R-:W-:Y:S01]  /*8710*/  ISETP.NE.AND.EX P1, PT, RZ, UR7, PT, P1 ;  /* 0x00000007ff007c0c */ /* 0x000fe2000bf25310 */
[----:B------:R-:W-:Y:S01]  /*8720*/  IMAD.WIDE.U32 R4, R11, UR4, R2 ;  /* 0x000000040b047c25 */ /* 0x000fe2000f8e0002 */
[----:B------:R-:W-:-:S03]  /*8730*/  ULDC UR4, c[0x0][0x618] ;  /* 0x0001860000047ab9 */ /* 0x000fc60000000800 */
[----:B------:R-:W-:Y:S01]  /*8740*/  IMAD R11, R11, UR5, R10 ;  /* 0x000000050b0b7c24 */ /* 0x000fe2000f8e020a */
[----:B------:R-:W-:Y:S01]  /*8750*/  ULDC UR5, c[0x0][0x154] ;  /* 0x0000550000057ab9 */ /* 0x000fe20000000800 */
[----:B0-----:R-:W-:Y:S02]  /*8760*/  IMAD.MOV R10, RZ, RZ, -R20 ;  /* 0x000000ffff0a7224 */ /* 0x001fe400078e0a14 */
[----:B------:R-:W-:Y:S02]  /*8770*/  IMAD.IADD R5, R5, 0x1, R11 ;  /* 0x0000000105057824 */ /* 0x000fe400078e020b */
[----:B-1----:R-:W-:Y:S01]  /*8780*/  IMAD R17, R18, R10, R17 ;  /* 0x0000000a12117224 */ /* 0x002fe200078e0211 */
[----:B------:R-:W-:Y:S02]  /*8790*/  I2FP.F32.U32 R10, R6 ;  /* 0x00000006000a7245 */ /* 0x000fe40000201000 */
[--C-:B------:R-:W-:Y:S02]  /*87a0*/  SHF.R.U64 R18, R4, UR4, R5.reuse ;  /* 0x0000000404127c19 */ /* 0x100fe40008001205 */
[----:B------:R-:W-:Y:S01]  /*87b0*/  SHF.R.U32.HI R5, RZ, UR4, R5 ;  /* 0x00000004ff057c19 */ /* 0x000fe20008011605 */
[----:B------:R-:W-:Y:S01]  /*87c0*/  FMUL R10, R10, UR5 ;  /* 0x000000050a0a7c20 */ /* 0x000fe20008400000 */
[----:B------:R-:W-:-:S02]  /*87d0*/  ULDC UR4, c[0x0][0x608] ;  /* 0x0001820000047ab9 */ /* 0x000fc40000000800 */
[--C-:B------:R-:W-:Y:S01]  /*87e0*/  SHF.R.U64 R20, R18, UR4, R5.reuse ;  /* 0x0000000412147c19 */ /* 0x100fe20008001205 */
[----:B------:R0:W1:Y:S01]  /*87f0*/  F2I.U32.TRUNC.NTZ R22, R10 ;  /* 0x0000000a00167305 */ /* 0x000062000020f000 */
[----:B------:R-:W-:Y:S01]  /*8800*/  SHF.R.U32.HI R5, RZ, UR4, R5 ;  /* 0x00000004ff057c19 */ /* 0x000fe20008011605 */
[----:B------:R-:W-:-:S03]  /*8810*/  ULDC UR4, c[0x0][0x658] ;  /* 0x0001960000047ab9 */ /* 0x000fc60000000800 */
[--C-:B------:R-:W-:Y:S02]  /*8820*/  SHF.R.U64 R19, R20, UR4, R5.reuse ;  /* 0x0000000414137c19 */ /* 0x100fe40008001205 */
[----:B------:R-:W-:-:S03]  /*8830*/  SHF.R.U32.HI R23, RZ, UR4, R5 ;  /* 0x00000004ff177c19 */ /* 0x000fc60008011605 */
[----:B------:R-:W-:Y:S02]  /*8840*/  IMAD.MOV.U32 R4, RZ, RZ, R19 ;  /* 0x000000ffff047224 */ /* 0x000fe400078e0013 */
[----:B------:R-:W-:Y:S01]  /*8850*/  IMAD.MOV.U32 R5, RZ, RZ, R23 ;  /* 0x000000ffff057224 */ /* 0x000fe200078e0017 */
[----:B0-----:R-:W-:Y:S06]  /*8860*/  @!P1 BRA `(.L_x_181) ;  /* 0x0000000000289947 */ /* 0x001fec0003800000 */
        /* <DEDUP_REMOVED lines=10> */
.L_x_181:
[----:B------:R-:W-:Y:S01]  /*8910*/  ULDC UR4, c[0x0][0x648] ;  /* 0x0001920000047ab9 */ /* 0x000fe20000000800 */
[----:B-1----:R-:W-:Y:S01]  /*8920*/  IMAD.MOV R22, RZ, RZ, -R22 ;  /* 0x000000ffff167224 */ /* 0x002fe200078e0a16 */
[----:B------:R-:W-:Y:S01]  /*8930*/  SHF.R.U64 R5, R4, UR4, R5 ;  /* 0x0000000404057c19 */ /* 0x000fe20008001205 */
[----:B------:R-:W-:Y:S01]  /*8940*/  ULDC UR4, c[0x0][0x638] ;  /* 0x00018e0000047ab9 */ /* 0x000fe20000000800 */
[----:B------:R-:W-:Y:S01]  /*8950*/  LOP3.LUT R4, R20, UR17, RZ, 0xc0, !PT ;  /* 0x0000001114047c12 */ /* 0x000fe2000f8ec0ff */
[----:B--2---:R-:W-:Y:S01]  /*8960*/  @P2 IMAD R17, R21, R22, R6 ;  /* 0x0000001615112224 */ /* 0x004fe200078e0206 */
[----:B------:R-:W-:Y:S01]  /*8970*/  LOP3.LUT R18, R18, UR16, RZ, 0xc0, !PT ;  /* 0x0000001012127c12 */ /* 0x000fe2000f8ec0ff */
[----:B------:R-:W-:Y:S01]  /*8980*/  IMAD.MOV R6, RZ, RZ, -R5 ;  /* 0x000000ffff067224 */ /* 0x000fe200078e0a05 */
[----:B------:R-:W-:Y:S01]  /*8990*/  ULDC UR5, c[0x0][0x610] ;  /* 0x0001840000057ab9 */ /* 0x000fe20000000800 */
[----:B------:R-:W-:Y:S02]  /*89a0*/  IMAD R4, R5, UR18, R4 ;  /* 0x0000001205047c24 */ /* 0x000fe4000f8e0204 */
[----:B------:R-:W-:Y:S01]  /*89b0*/  IMAD R19, R6, UR4, R19 ;  /* 0x0000000406137c24 */ /* 0x000fe2000f8e0213 */
[----:B------:R-:W-:Y:S01]  /*89c0*/  ULDC UR4, c[0x0][0x600] ;  /* 0x0001800000047ab9 */ /* 0x000fe20000000800 */
[----:B------:R-:W-:-:S02]  /*89d0*/  IMAD R17, R4, UR5, R17 ;  /* 0x0000000504117c24 */ /* 0x000fc4000f8e0211 */
[----:B------:R-:W-:Y:S02]  /*89e0*/  IMAD R6, R19, UR4, R18 ;  /* 0x0000000413067c24 */ /* 0x000fe4000f8e0212 */
[----:B------:R-:W-:Y:S02]  /*89f0*/  IMAD.MOV.U32 R10, RZ, RZ, 0x1 ;  /* 0x00000001ff0a7424 */ /* 0x000fe400078e00ff */
[----:B------:R-:W-:Y:S01]  /*8a00*/  IMAD.MOV.U32 R4, RZ, RZ, R16 ;  /* 0x000000ffff047224 */ /* 0x000fe200078e0010 */
[----:B------:R-:W-:Y:S02]  /*8a10*/  SEL R5, R6, R17, !P2 ;  /* 0x0000001106057207 */ /* 0x000fe40005000000 */
[----:B------:R-:W-:-:S07]  /*8a20*/  SEL R6, R17, R6, !P2 ;  /* 0x0000000611067207 */ /* 0x000fce0005000000 */
.L_x_179:
[----:B------:R-:W-:Y:S05]  /*8a30*/  BSYNC B1 ;  /* 0x0000000000017941 */ /* 0x000fea0003800000 */
.L_x_178:
[----:B------:R-:W-:-:S13]  /*8a40*/  LOP3.LUT P1, RZ, R10, 0xff, RZ, 0xc0, !PT ;  /* 0x000000ff0aff7812 */ /* 0x000fda000782c0ff */
[----:B------:R-:W-:Y:S05]  /*8a50*/  @P1 BRA `(.L_x_182) ;  /* 0xfffffff400441947 */ /* 0x000fea000383ffff */
[----:B------:R-:W-:Y:S05]  /*8a60*/  BSYNC B0 ;  /* 0x0000000000007941 */ /* 0x000fea0003800000 */
.L_x_170:
[----:B------:R-:W-:-:S03]  /*8a70*/  UMOV UR4, 0xffffffff ;  /* 0xffffffff00047882 */ /* 0x000fc60000000000 */
[----:B------:R-:W-:Y:S05]  /*8a80*/  BRA.DIV UR4, `(.L_x_183) ;  /* 0x0000000604287947 */ /* 0x000fea000b800000 */
[----:B------:R-:W-:-:S13]  /*8a90*/  ELECT P0, URZ, PT ;  /* 0x00000000003f782f */ /* 0x000fda0003800000 */
.L_x_198:
[----:B------:R-:W-:Y:S04]  /*8aa0*/  BSSY B0, `(.L_x_184) ;  /* 0x0000022000007945 */ /* 0x000fe80003800000 */
[----:B------:R-:W-:Y:S05]  /*8ab0*/  @!P0 BRA `(.L_x_185) ;  /* 0x0000000000808947 */ /* 0x000fea0003800000 */
[----:B------:R-:W-:-:S04]  /*8ac0*/  LOP3.LUT R7, R7, 0x2, RZ, 0xfc, !PT ;  /* 0x0000000207077812 */ /* 0x000fc800078efcff */
[----:B------:R-:W-:-:S13]  /*8ad0*/  ISETP.NE.AND P0, PT, R7, 0x3, PT ;  /* 0x000000030700780c */ /* 0x000fda0003f05270 */
[----:B------:R-:W-:Y:S05]  /*8ae0*/  @!P0 BRA `(.L_x_186) ;  /* 0x0000000000048947 */ /* 0x000fea0003800000 */
[----:B------:R-:W-:Y:S01]  /*8af0*/  BPT.TRAP 0x1 ;  /* 0x000000040000795c */ /* 0x000fe20000300000 */
.L_x_186:
[----:B------:R-:W0:Y:S01]  /*8b00*/  S2R R3, SR_CgaCtaId ;  /* 0x0000000000037919 */ /* 0x000e220000008800 */
[----:B------:R-:W-:Y:S02]  /*8b10*/  MOV R0, 0x400 ;  /* 0x0000040000007802 */ /* 0x000fe40000000f00 */
[----:B------:R-:W-:Y:S02]  /*8b20*/  SHF.L.U32 R2, R12, 0x1f, RZ ;  /* 0x0000001f0c027819 */ /* 0x000fe400000006ff */
[----:B0-----:R-:W-:-:S05]  /*8b30*/  LEA R0, R3, R0, 0x18 ;  /* 0x0000000003007211 */ /* 0x001fca00078ec0ff */
[----:B------:R-:W-:-:S04]  /*8b40*/  VIADD R0, R0, 0x18 ;  /* 0x0000001800007836 */ /* 0x000fc80000000000 */
[C---:B------:R-:W-:Y:S02]  /*8b50*/  IMAD R7, R15.reuse, 0x8, R0 ;  /* 0x000000080f077824 */ /* 0x040fe400078e0200 */
[----:B------:R-:W-:Y:S02]  /*8b60*/  VIADD R15, R15, 0x1 ;  /* 0x000000010f0f7836 */ /* 0x000fe40000000000 */
[----:B------:R-:W0:Y:S03]  /*8b70*/  SYNCS.PHASECHK.TRANS64.TRYWAIT P0, [R7+URZ], R2 ;  /* 0x00000002070075a7 */ /* 0x000e26000800017f */
[----:B------:R-:W-:-:S04]  /*8b80*/  ISETP.NE.AND P1, PT, R15, 0x3, PT ;  /* 0x000000030f00780c */ /* 0x000fc80003f25270 */
[----:B------:R-:W-:Y:S02]  /*8b90*/  SEL R3, RZ, 0x1, P1 ;  /* 0x00000001ff037807 */ /* 0x000fe40000800000 */
[----:B------:R-:W-:Y:S02]  /*8ba0*/  SEL R15, R15, RZ, P1 ;  /* 0x000000ff0f0f7207 */ /* 0x000fe40000800000 */
[----:B------:R-:W-:-:S03]  /*8bb0*/  LOP3.LUT R9, R12, R3, RZ, 0x3c, !PT ;  /* 0x000000030c097212 */ /* 0x000fc600078e3cff */
[----:B------:R-:W-:Y:S01]  /*8bc0*/  IMAD R6, R15, 0x8, R0 ;  /* 0x000000080f067824 */ /* 0x000fe200078e0200 */
[----:B------:R-:W-:Y:S01]  /*8bd0*/  SHF.L.U32 R5, R9, 0x1f, RZ ;  /* 0x0000001f09057819 */ /* 0x000fe200000006ff */
[----:B0-----:R-:W-:Y:S06]  /*8be0*/  @!P0 BRA `(.L_x_187) ;  /* 0x0000000000f48947 */ /* 0x001fec0003800000 */
.L_x_199:
[----:B------:R-:W1:Y:S01]  /*8bf0*/  SYNCS.PHASECHK.TRANS64.TRYWAIT P0, [R6+URZ], R5 ;  /* 0x00000005060075a7 */ /* 0x000e62000800017f */
[----:B0-----:R-:W-:-:S05]  /*8c00*/  VIADD R2, R15, 0x1 ;  /* 0x000000010f027836 */ /* 0x001fca0000000000 */
[----:B------:R-:W-:-:S04]  /*8c10*/  ISETP.NE.AND P1, PT, R2, 0x3, PT ;  /* 0x000000030200780c */ /* 0x000fc80003f25270 */
[----:B------:R-:W-:Y:S02]  /*8c20*/  SEL R4, RZ, 0x1, P1 ;  /* 0x00000001ff047807 */ /* 0x000fe40000800000 */
[----:B------:R-:W-:Y:S02]  /*8c30*/  SEL R3, R2, RZ, P1 ;  /* 0x000000ff02037207 */ /* 0x000fe40000800000 */
[----:B------:R-:W-:Y:S01]  /*8c40*/  LOP3.LUT R4, R9, R4, RZ, 0x3c, !PT ;  /* 0x0000000409047212 */ /* 0x000fe200078e3cff */
[----:B-1----:R-:W-:Y:S06]  /*8c50*/  @!P0 BRA `(.L_x_188) ;  /* 0x0000000000ec8947 */ /* 0x002fec0003800000 */
.L_x_200:
[----:B------:R-:W-:Y:S01]  /*8c60*/  IMAD R3, R3, 0x8, R0 ;  /* 0x0000000803037824 */ /* 0x000fe200078e0200 */
[----:B------:R-:W-:-:S07]  /*8c70*/  SHF.L.U32 R0, R4, 0x1f, RZ ;  /* 0x0000001f04007819 */ /* 0x000fce00000006ff */
.L_x_189:
[----:B-1----:R1:W2:Y:S02]  /*8c80*/  SYNCS.PHASECHK.TRANS64.TRYWAIT P0, [R3+URZ], R0 ;  /* 0x00000000030075a7 */ /* 0x0022a4000800017f */
[----:B--2---:R-:W-:Y:S05]  /*8c90*/  @!P0 NANOSLEEP.SYNCS 0x989680 ;  /* 0x009896800000895d */ /* 0x004fea0003900000 */
[----:B------:R-:W2:Y:S02]  /*8ca0*/  @!P0 SYNCS.PHASECHK.TRANS64 P0, [R3+URZ], R0 ;  /* 0x00000000030085a7 */ /* 0x000ea4000800007f */
[----:B--2---:R-:W-:Y:S05]  /*8cb0*/  @!P0 BRA `(.L_x_189) ;  /* 0xfffffffc00f08947 */ /* 0x004fea000383ffff */
.L_x_185:
[----:B------:R-:W-:Y:S05]  /*8cc0*/  BSYNC B0 ;  /* 0x0000000000007941 */ /* 0x000fea0003800000 */
.L_x_184:
[----:B------:R-:W-:Y:S05]  /*8cd0*/  EXIT ;  /* 0x000000000000794d */ /* 0x000fea0003800000 */
.L_x_15:
[----:B0-----:R-:W-:-:S04]  /*8ce0*/  IMAD.U32 R17, RZ, RZ, UR15 ;  /* 0x0000000fff117e24 */ /* 0x001fc8000f8e00ff */
[----:B------:R0:W1:Y:S03]  /*8cf0*/  SYNCS.PHASECHK.TRANS64.TRYWAIT P0, [R17+URZ+-0x8], R16 ;  /* 0xfffff810110075a7 */ /* 0x000066000800017f */
[----:B-1----:R-:W-:Y:S05]  /*8d00*/  @!P0 NANOSLEEP.SYNCS 0x989680 ;  /* 0x009896800000895d */ /* 0x002fea0003900000 */
[----:B------:R-:W1:Y:S02]  /*8d10*/  @!P0 SYNCS.PHASECHK.TRANS64 P0, [R17+URZ+-0x8], R16 ;  /* 0xfffff810110085a7 */ /* 0x000e64000800007f */
[----:B-1----:R-:W-:Y:S05]  /*8d20*/  @!P0 BRA `(.L_x_15) ;  /* 0xfffffffc00ec8947 */ /* 0x002fea000383ffff */
[----:B------:R-:W-:Y:S05]  /*8d30*/  BRA `(.L_x_190) ;  /* 0xffffff8400bc7947 */ /* 0x000fea000383ffff */
.L_x_20:
[----:B-1----:R-:W-:-:S04]  /*8d40*/  IMAD.U32 R17, RZ, RZ, UR6 ;  /* 0x00000006ff117e24 */ /* 0x002fc8000f8e00ff */
[----:B------:R1:W2:Y:S03]  /*8d50*/  SYNCS.PHASECHK.TRANS64.TRYWAIT P0, [R17+URZ], R16 ;  /* 0x00000010110075a7 */ /* 0x0002a6000800017f */
[----:B--2---:R-:W-:Y:S05]  /*8d60*/  @!P0 NANOSLEEP.SYNCS 0x989680 ;  /* 0x009896800000895d */ /* 0x004fea0003900000 */
[----:B------:R-:W2:Y:S02]  /*8d70*/  @!P0 SYNCS.PHASECHK.TRANS64 P0, [R17+URZ], R16 ;  /* 0x00000010110085a7 */ /* 0x000ea4000800007f */
[----:B--2---:R-:W-:Y:S05]  /*8d80*/  @!P0 BRA `(.L_x_20) ;  /* 0xfffffffc00ec8947 */ /* 0x004fea000383ffff */
[----:B------:R-:W-:Y:S05]  /*8d90*/  BRA `(.L_x_19) ;  /* 0xffffff8800e87947 */ /* 0x000fea000383ffff */
.L_x_26:
[----:B-1----:R-:W-:-:S04]  /*8da0*/  IMAD.U32 R18, RZ, RZ, UR9 ;  /* 0x00000009ff127e24 */ /* 0x002fc8000f8e00ff */
[----:B------:R1:W2:Y:S03]  /*8db0*/  SYNCS.PHASECHK.TRANS64.TRYWAIT P0, [R18+URZ], R17 ;  /* 0x00000011120075a7 */ /* 0x0002a6000800017f */
[----:B--2---:R-:W-:Y:S05]  /*8dc0*/  @!P0 NANOSLEEP.SYNCS 0x989680 ;  /* 0x009896800000895d */ /* 0x004fea0003900000 */
[----:B------:R-:W2:Y:S02]  /*8dd0*/  @!P0 SYNCS.PHASECHK.TRANS64 P0, [R18+URZ], R17 ;  /* 0x00000011120085a7 */ /* 0x000ea4000800007f */
[----:B--2---:R-:W-:Y:S05]  /*8de0*/  @!P0 BRA `(.L_x_26) ;  /* 0xfffffffc00ec8947 */ /* 0x004fea000383ffff */
[----:B------:R-:W-:Y:S05]  /*8df0*/  BRA `(.L_x_25) ;  /* 0xffffff94000c7947 */ /* 0x000fea000383ffff */
.L_x_34:
[----:B0-----:R-:W-:-:S04]  /*8e00*/  IMAD.U32 R17, RZ, RZ, UR15 ;  /* 0x0000000fff117e24 */ /* 0x001fc8000f8e00ff */
[----:B------:R0:W1:Y:S03]  /*8e10*/  SYNCS.PHASECHK.TRANS64.TRYWAIT P0, [R17+URZ+0x8], R16 ;  /* 0x00000810110075a7 */ /* 0x000066000800017f */
[----:B-1----:R-:W-:Y:S05]  /*8e20*/  @!P0 NANOSLEEP.SYNCS 0x989680 ;  /* 0x009896800000895d */ /* 0x002fea0003900000 */
[----:B------:R-:W1:Y:S02]  /*8e30*/  @!P0 SYNCS.PHASECHK.TRANS64 P0, [R17+URZ+0x8], R16 ;  /* 0x00000810110085a7 */ /* 0x000e64000800007f */
[----:B-1----:R-:W-:Y:S05]  /*8e40*/  @!P0 BRA `(.L_x_34) ;  /* 0xfffffffc00ec8947 */ /* 0x002fea000383ffff */
[----:B------:R-:W-:Y:S05]  /*8e50*/  BRA `(.L_x_191) ;  /* 0xffffffa000507947 */ /* 0x000fea000383ffff */
.L_x_171:
[----:B------:R-:W-:Y:S01]  /*8e60*/  BSSY B1, `(.L_x_192) ;  /* 0x0000006000017945 */ /* 0x000fe20003800000 */
[----:B------:R-:W-:-:S07]  /*8e70*/  IMAD.MOV.U32 R10, RZ, RZ, -0x1 ;  /* 0xffffffffff0a7424 */ /* 0x000fce00078e00ff */
[----:B------:R-:W-:Y:S05]  /*8e80*/  WARPSYNC.COLLECTIVE R10, `(.L_x_193) ;  /* 0x000000000a0c7348 */ /* 0x000fea0003c00000 */
[----:B------:R-:W-:Y:S02]  /*8e90*/  ELECT P1, UR62, PT ;  /* 0x00000000003e782f */ /* 0x000fe40003820000 */
[----:B------:R-:W-:Y:S01]  /*8ea0*/  MOV R10, UR62 ;  /* 0x0000003e000a7c02 */ /* 0x000fe20008000f00 */
[----:B------:R-:W-:Y:S10]  /*8eb0*/  ENDCOLLECTIVE ;  /* 0x000000000000791b */ /* 0x000ff40003800000 */
.L_x_193:
[----:B------:R-:W-:Y:S05]  /*8ec0*/  BSYNC B1 ;  /* 0x0000000000017941 */ /* 0x000fea0003800000 */
.L_x_192:
[----:B------:R-:W-:Y:S05]  /*8ed0*/  BRA `(.L_x_194) ;  /* 0xfffffff000307947 */ /* 0x000fea000383ffff */
.L_x_174:
[----:B-1----:R1:W2:Y:S02]  /*8ee0*/  SYNCS.PHASECHK.TRANS64.TRYWAIT P1, [R19+URZ+0x18], R10 ;  /* 0x0000180a130075a7 */ /* 0x0022a4000802017f */
[----:B--2---:R-:W-:Y:S05]  /*8ef0*/  @!P1 NANOSLEEP.SYNCS 0x989680 ;  /* 0x009896800000995d */ /* 0x004fea0003900000 */
[----:B------:R-:W2:Y:S02]  /*8f00*/  @!P1 SYNCS.PHASECHK.TRANS64 P1, [R19+URZ+0x18], R10 ;  /* 0x0000180a130095a7 */ /* 0x000ea4000802007f */
[----:B--2---:R-:W-:Y:S05]  /*8f10*/  @!P1 BRA `(.L_x_174) ;  /* 0xfffffffc00f09947 */ /* 0x004fea000383ffff */
[----:B------:R-:W-:Y:S05]  /*8f20*/  BRA `(.L_x_195) ;  /* 0xfffffff000647947 */ /* 0x000fea000383ffff */
.L_x_183:
[----:B------:R-:W-:Y:S01]  /*8f30*/  BSSY B0, `(.L_x_196) ;  /* 0x0000006000007945 */ /* 0x000fe20003800000 */
[----:B------:R-:W-:-:S07]  /*8f40*/  IMAD.MOV.U32 R10, RZ, RZ, -0x1 ;  /* 0xffffffffff0a7424 */ /* 0x000fce00078e00ff */
[----:B------:R-:W-:Y:S05]  /*8f50*/  WARPSYNC.COLLECTIVE R10, `(.L_x_197) ;  /* 0x000000000a0c7348 */ /* 0x000fea0003c00000 */
[----:B------:R-:W-:Y:S02]  /*8f60*/  ELECT P1, UR62, PT ;  /* 0x00000000003e782f */ /* 0x000fe40003820000 */
[----:B------:R-:W-:Y:S01]  /*8f70*/  MOV R10, UR62 ;  /* 0x0000003e000a7c02 */ /* 0x000fe20008000f00 */
[----:B------:R-:W-:Y:S10]  /*8f80*/  ENDCOLLECTIVE ;  /* 0x000000000000791b */ /* 0x000ff40003800000 */
.L_x_197:
[----:B------:R-:W-:Y:S05]  /*8f90*/  BSYNC B0 ;  /* 0x0000000000007941 */ /* 0x000fea0003800000 */
.L_x_196:
[----:B------:R-:W-:Y:S01]  /*8fa0*/  PLOP3.LUT P0, PT, P1, PT, PT, 0x80, 0x0 ;  /* 0x000000000000781c */ /* 0x000fe20000f0f070 */
[----:B------:R-:W-:-:S12]  /*8fb0*/  BRA `(.L_x_198) ;  /* 0xfffffff800b87947 */ /* 0x000fd8000383ffff */
.L_x_187:
[----:B0-----:R0:W1:Y:S02]  /*8fc0*/  SYNCS.PHASECHK.TRANS64.TRYWAIT P0, [R7+URZ], R2 ;  /* 0x00000002070075a7 */ /* 0x001064000800017f */
[----:B-1----:R-:W-:Y:S05]  /*8fd0*/  @!P0 NANOSLEEP.SYNCS 0x989680 ;  /* 0x009896800000895d */ /* 0x002fea0003900000 */
[----:B------:R-:W1:Y:S02]  /*8fe0*/  @!P0 SYNCS.PHASECHK.TRANS64 P0, [R7+URZ], R2 ;  /* 0x00000002070085a7 */ /* 0x000e64000800007f */
[----:B-1----:R-:W-:Y:S05]  /*8ff0*/  @!P0 BRA `(.L_x_187) ;  /* 0xfffffffc00f08947 */ /* 0x002fea000383ffff */
[----:B------:R-:W-:Y:S05]  /*9000*/  BRA `(.L_x_199) ;  /* 0xfffffff800f87947 */ /* 0x000fea000383ffff */
.L_x_188:
[----:B0-----:R0:W1:Y:S02]  /*9010*/  SYNCS.PHASECHK.TRANS64.TRYWAIT P0, [R6+URZ], R5 ;  /* 0x00000005060075a7 */ /* 0x001064000800017f */
[----:B-1----:R-:W-:Y:S05]  /*9020*/  @!P0 NANOSLEEP.SYNCS 0x989680 ;  /* 0x009896800000895d */ /* 0x002fea0003900000 */
[----:B------:R-:W1:Y:S02]  /*9030*/  @!P0 SYNCS.PHASECHK.TRANS64 P0, [R6+URZ], R5 ;  /* 0x00000005060085a7 */ /* 0x000e64000800007f */
[----:B-1----:R-:W-:Y:S05]  /*9040*/  @!P0 BRA `(.L_x_188) ;  /* 0xfffffffc00f08947 */ /* 0x002fea000383ffff */
[----:B------:R-:W-:Y:S05]  /*9050*/  BRA `(.L_x_200) ;  /* 0xfffffffc00007947 */ /* 0x000fea000383ffff */
.L_x_201:
[----:B------:R-:W-:-:S00]  /*9060*/  BRA `(.L_x_201) ;  /* 0xfffffffc00fc7947 */ /* 0x000fc0000383ffff */
[----:B------:R-:W-:-:S00]  /*9070*/  NOP ;  /* 0x0000000000007918 */ /* 0x000fc00000000000 */
        /* <DEDUP_REMOVED lines=8> */
.L_x_202:


//--------------------- .nv.shared._ZN7cutlass13device_kernelINS_4gemm6kernel13GemmUniversalIN4cute5tupleIJiiiiEEENS1_10collective13CollectiveMmaINS1_37MainloopSm90TmaGmmaWarpSpecializedFP8ILi3ENS5_IJNS4_1CILi1EEESB_SB_EEENS1_32KernelTmaWarpSpecializedPingpongEEENS5_IJNSA_ILi64EEENSA_ILi128EEENSA_ILi32EEEEEENS_12float_e5m2_tENS5_IJlSB_lEEESJ_SK_NS4_8TiledMMAINS4_8MMA_AtomIJNS4_4SM904GMMA31MMA_64x128x32_F32E5M2E5M2_SS_TNILNSO_7ScaleInE1ELSQ_1EEEEEENS4_6LayoutISC_NS5_IJNSA_ILi0EEESU_SU_EEEEENS5_IJNS4_10UnderscoreESX_SX_EEEEENS4_13SM90_TMA_LOADENS4_14ComposedLayoutINS4_7SwizzleILi1ELi4ELi3EEENS4_18smem_ptr_flag_bitsILi8EEENST_INS5_IJNSA_ILi8EEESH_EEENS5_IJSH_SB_EEEEEEEvNS4_8identityES10_S1A_vS1B_EENS_8epilogue10collective6detail29Sm90TmaWarpSpecializedAdapterINS1E_15DefaultEpilogueISJ_SK_SK_NS1D_6thread17LinearCombinationISJ_Li1EffLNS1I_9ScaleType4KindE0ELNS_15FloatRoundStyleE2ESJ_EENS1_15EpilogueDefaultEEEEEvvEEEEvNT_6ParamsE --------------------------
	.section	.nv.shared._ZN7cutlass13device_kernelINS_4gemm6kernel13GemmUniversalIN4cute5tupleIJiiiiEEENS1_10collective13CollectiveMmaINS1_37MainloopSm90TmaGmmaWarpSpecializedFP8ILi3ENS5_IJNS4_1CILi1EEESB_SB_EEENS1_32KernelTmaWarpSpecializedPingpongEEENS5_IJNSA_ILi64EEENSA_ILi128EEENSA_ILi32EEEEEENS_12float_e5m2_tENS5_IJlSB_lEEESJ_SK_NS4_8TiledMMAINS4_8MMA_AtomIJNS4_4SM904GMMA31MMA_64x128x32_F32E5M2E5M2_SS_TNILNSO_7ScaleInE1ELSQ_1EEEEEENS4_6LayoutISC_NS5_IJNSA_ILi0EEESU_SU_EEEEENS5_IJNS4_10UnderscoreESX_SX_EEEEENS4_13SM90_TMA_LOADENS4_14ComposedLayoutINS4_7SwizzleILi1ELi4ELi3EEENS4_18smem_ptr_flag_bitsILi8EEENST_INS5_IJNSA_ILi8EEESH_EEENS5_IJSH_SB_EEEEEEEvNS4_8identityES10_S1A_vS1B_EENS_8epilogue10collective6detail29Sm90TmaWarpSpecializedAdapterINS1E_15DefaultEpilogueISJ_SK_SK_NS1D_6thread17LinearCombinationISJ_Li1EffLNS1I_9ScaleType4KindE0ELNS_15FloatRoundStyleE2ESJ_EENS1_15EpilogueDefaultEEEEEvvEEEEvNT_6ParamsE,"aw",@nobits
	.sectionflags	@""
	.align	16
	.zero		1024


//--------------------- .nv.shared.reserved.0     --------------------------
	.section	.nv.shared.reserved.0,"aw",@nobits
	.weak		__nv_reservedSMEM_offset_0_alias
	.size		__nv_reservedSMEM_offset_0_alias, 0, 0
	.other		__nv_reservedSMEM_offset_0_alias,@"STO_CUDA_RESERVED_SHARED STV_DEFAULT"
__nv_reservedSMEM_offset_0_alias:
	.zero		0


//--------------------- .nv.global                --------------------------
	.section	.nv.global,"aw",@nobits
.nv.global:
	.type		_ZN40_INTERNAL_9f9d5110_4_k_cu_39202685_298414cute1_E,@object
	.size		_ZN40_INTERNAL_9f9d5110_4_k_cu_39202685_298414cute1_E,(_ZN40_INTERNAL_9f9d5110_4_k_cu_39202685_298414cuda3std3__45__cpo6cbeginE - _ZN40_INTERNAL_9f9d5110_4_k_cu_39202685_298414cute1_E)
_ZN40_INTERNAL_9f9d5110_4_k_cu_39202685_298414cute1_E:
	.zero		1
	.type		_ZN40_INTERNAL_9f9d5110_4_k_cu_39202685_298414cuda3std3__45__cpo6cbeginE,@object
	.size		_ZN40_INTERNAL_9f9d5110_4_k_cu_39202685_298414cuda3std3__45__cpo6cbeginE,(_ZN40_INTERNAL_9f9d5110_4_k_cu_39202685_298414cuda3std3__48in_placeE - _ZN40_INTERNAL_9f9d5110_4_k_cu_39202685_298414cuda3std3__45__cpo6cbeginE)
_ZN40_INTERNAL_9f9d5110_4_k_cu_39202685_298414cuda3std3__45__cpo6cbeginE:
	.zero		1
	.type		_ZN40_INTERNAL_9f9d5110_4_k_cu_39202685_298414cuda3std3__48in_placeE,@object
	.size		_ZN40_INTERNAL_9f9d5110_4_k_cu_39202685_298414cuda3std3__48in_placeE,(_ZN40_INTERNAL_9f9d5110_4_k_cu_39202685_298414cuda3std6ranges3__45__cpo9iter_moveE - _ZN40_INTERNAL_9f9d5110_4_k_cu_39202685_298414cuda3std3__48in_placeE)
_ZN40_INTERNAL_9f9d5110_4_k_cu_39202685_298414cuda3std3__48in_placeE:
	.zero		1
	.type		_ZN40_INTERNAL_9f9d5110_4_k_cu_39202685_298414cuda3std6ranges3__45__cpo9iter_moveE,@object
	.size		_ZN40_INTERNAL_9f9d5110_4_k_cu_39202685_298414cuda3std6ranges3__45__cpo9iter_moveE,(_ZN40_INTERNAL_9f9d5110_4_k_cu_39202685_298414cuda3std3__45__cpo5beginE - _ZN40_INTERNAL_9f9d5110_4_k_cu_39202685_298414cuda3std6ranges3__45__cpo9iter_moveE)
_ZN40_INTERNAL_9f9d5110_4_k_cu_39202685_298414cuda3std6ranges3__45__cpo9iter_moveE:
	.zero		1
	.type		_ZN40_INTERNAL_9f9d5110_4_k_cu_39202685_298414cuda3std3__45__cpo5beginE,@object
	.size		_ZN40_INTERNAL_9f9d5110_4_k_cu_39202685_298414cuda3std3__45__cpo5beginE,(_ZN40_INTERNAL_9f9d5110_4_k_cu_39202685_298414cuda3std3__442_GLOBAL__N__9f9d5110_4_k_cu_39202685_298416ignoreE - _ZN40_INTERNAL_9f9d5110_4_k_cu_39202685_298414cuda3std3__45__cpo5beginE)
_ZN40_INTERNAL_9f9d5110_4_k_cu_39202685_298414cuda3std3__45__cpo5beginE:
	.zero		1
	.type		_ZN40_INTERNAL_9f9d5110_4_k_cu_39202685_298414cuda3std3__442_GLOBAL__N__9f9d5110_4_k_cu_39202685_298416ignoreE,@object
	.size		_ZN40_INTERNAL_9f9d5110_4_k_cu_39202685_298414cuda3std3__442_GLOBAL__N__9f9d5110_4_k_cu_39202685_298416ignoreE,(_ZN40_INTERNAL_9f9d5110_4_k_cu_39202685_298414cute7productE - _ZN40_INTERNAL_9f9d5110_4_k_cu_39202685_298414cuda3std3__442_GLOBAL__N__9f9d5110_4_k_cu_39202685_298416ignoreE)
_ZN40_INTERNAL_9f9d5110_4_k_cu_39202685_298414cuda3std3__442_GLOBAL__N__9f9d5110_4_k_cu_39202685_298416ignoreE:
	.zero		1
	.type		_ZN40_INTERNAL_9f9d5110_4_k_cu_39202685_298414cute7productE,@object
	.size		_ZN40_INTERNAL_9f9d5110_4_k_cu_39202685_298414cute7productE,(_ZN40_INTERNAL_9f9d5110_4_k_cu_39202685_298414cuda3std3__45__cpo3endE - _ZN40_INTERNAL_9f9d5110_4_k_cu_39202685_298414cute7productE)
_ZN40_INTERNAL_9f9d5110_4_k_cu_39202685_298414cute7productE:
	.zero		1
	.type		_ZN40_INTERNAL_9f9d5110_4_k_cu_39202685_298414cuda3std3__45__cpo3endE,@object
	.size		_ZN40_INTERNAL_9f9d5110_4_k_cu_39202685_298414cuda3std3__45__cpo3endE,(_ZN40_INTERNAL_9f9d5110_4_k_cu_39202685_298414cuda3std3__419piecewise_constructE - _ZN40_INTERNAL_9f9d5110_4_k_cu_39202685_298414cuda3std3__45__cpo3endE)
_ZN40_INTERNAL_9f9d5110_4_k_cu_39202685_298414cuda3std3__45__cpo3endE:
	.zero		1
	.type		_ZN40_INTERNAL_9f9d5110_4_k_cu_39202685_298414cuda3std3__419piecewise_constructE,@object
	.size		_ZN40_INTERNAL_9f9d5110_4_k_cu_39202685_298414cuda3std3__419piecewise_constructE,(_ZN40_INTERNAL_9f9d5110_4_k_cu_39202685_298414cuda3std3__45__cpo4cendE - _ZN40_INTERNAL_9f9d5110_4_k_cu_39202685_298414cuda3std3__419piecewise_constructE)
_ZN40_INTERNAL_9f9d5110_4_k_cu_39202685_298414cuda3std3__419piecewise_constructE:
	.zero		1
	.type		_ZN40_INTERNAL_9f9d5110_4_k_cu_39202685_298414cuda3std3__45__cpo4cendE,@object
	.size		_ZN40_INTERNAL_9f9d5110_4_k_cu_39202685_298414cuda3std3__45__cpo4cendE,(_ZN40_INTERNAL_9f9d5110_4_k_cu_39202685_298414cuda3std6ranges3__45__cpo4swapE - _ZN40_INTERNAL_9f9d5110_4_k_cu_39202685_298414cuda3std3__45__cpo4cendE)
_ZN40_INTERNAL_9f9d5110_4_k_cu_39202685_298414cuda3std3__45__cpo4cendE:
	.zero		1
	.type		_ZN40_INTERNAL_9f9d5110_4_k_cu_39202685_298414cuda3std6ranges3__45__cpo4swapE,@object
	.size		_ZN40_INTERNAL_9f9d5110_4_k_cu_39202685_298414cuda3std6ranges3__45__cpo4swapE,(.L_7 - _ZN40_INTERNAL_9f9d5110_4_k_cu_39202685_298414cuda3std6ranges3__45__cpo4swapE)
_ZN40_INTERNAL_9f9d5110_4_k_cu_39202685_298414cuda3std6ranges3__45__cpo4swapE:
	.zero		1
.L_7:


//--------------------- .nv.constant0._ZN7cutlass13device_kernelINS_4gemm6kernel13GemmUniversalIN4cute5tupleIJiiiiEEENS1_10collective13CollectiveMmaINS1_37MainloopSm90TmaGmmaWarpSpecializedFP8ILi3ENS5_IJNS4_1CILi1EEESB_SB_EEENS1_32KernelTmaWarpSpecializedPingpongEEENS5_IJNSA_ILi64EEENSA_ILi128EEENSA_ILi32EEEEEENS_12float_e5m2_tENS5_IJlSB_lEEESJ_SK_NS4_8TiledMMAINS4_8MMA_AtomIJNS4_4SM904GMMA31MMA_64x128x32_F32E5M2E5M2_SS_TNILNSO_7ScaleInE1ELSQ_1EEEEEENS4_6LayoutISC_NS5_IJNSA_ILi0EEESU_SU_EEEEENS5_IJNS4_10UnderscoreESX_SX_EEEEENS4_13SM90_TMA_LOADENS4_14ComposedLayoutINS4_7SwizzleILi1ELi4ELi3EEENS4_18smem_ptr_flag_bitsILi8EEENST_INS5_IJNSA_ILi8EEESH_EEENS5_IJSH_SB_EEEEEEEvNS4_8identityES10_S1A_vS1B_EENS_8epilogue10collective6detail29Sm90TmaWarpSpecializedAdapterINS1E_15DefaultEpilogueISJ_SK_SK_NS1D_6thread17LinearCombinationISJ_Li1EffLNS1I_9ScaleType4KindE0ELNS_15FloatRoundStyleE2ESJ_EENS1_15EpilogueDefaultEEEEEvvEEEEvNT_6ParamsE --------------------------
	.section	.nv.constant0._ZN7cutlass13device_kernelINS_4gemm6kernel13GemmUniversalIN4cute5tupleIJiiiiEEENS1_10collective13CollectiveMmaINS1_37MainloopSm90TmaGmmaWarpSpecializedFP8ILi3ENS5_IJNS4_1CILi1EEESB_SB_EEENS1_32KernelTmaWarpSpecializedPingpongEEENS5_IJNSA_ILi64EEENSA_ILi128EEENSA_ILi32EEEEEENS_12float_e5m2_tENS5_IJlSB_lEEESJ_SK_NS4_8TiledMMAINS4_8MMA_AtomIJNS4_4SM904GMMA31MMA_64x128x32_F32E5M2E5M2_SS_TNILNSO_7ScaleInE1ELSQ_1EEEEEENS4_6LayoutISC_NS5_IJNSA_ILi0EEESU_SU_EEEEENS5_IJNS4_10UnderscoreESX_SX_EEEEENS4_13SM90_TMA_LOADENS4_14ComposedLayoutINS4_7SwizzleILi1ELi4ELi3EEENS4_18smem_ptr_flag_bitsILi8EEENST_INS5_IJNSA_ILi8EEESH_EEENS5_IJSH_SB_EEEEEEEvNS4_8identityES10_S1A_vS1B_EENS_8epilogue10collective6detail29Sm90TmaWarpSpecializedAdapterINS1E_15DefaultEpilogueISJ_SK_SK_NS1D_6thread17LinearCombinationISJ_Li1EffLNS1I_9ScaleType4KindE0ELNS_15FloatRoundStyleE2ESJ_EENS1_15EpilogueDefaultEEEEEvvEEEEvNT_6ParamsE,"a",@progbits
	.sectionflags	@""
	.align	4
.nv.constant0._ZN7cutlass13device_kernelINS_4gemm6kernel13GemmUniversalIN4cute5tupleIJiiiiEEENS1_10collective13CollectiveMmaINS1_37MainloopSm90TmaGmmaWarpSpecializedFP8ILi3ENS5_IJNS4_1CILi1EEESB_SB_EEENS1_32KernelTmaWarpSpecializedPingpongEEENS5_IJNSA_ILi64EEENSA_ILi128EEENSA_ILi32EEEEEENS_12float_e5m2_tENS5_IJlSB_lEEESJ_SK_NS4_8TiledMMAINS4_8MMA_AtomIJNS4_4SM904GMMA31MMA_64x128x32_F32E5M2E5M2_SS_TNILNSO_7ScaleInE1ELSQ_1EEEEEENS4_6LayoutISC_NS5_IJNSA_ILi0EEESU_SU_EEEEENS5_IJNS4_10UnderscoreESX_SX_EEEEENS4_13SM90_TMA_LOADENS4_14ComposedLayoutINS4_7SwizzleILi1ELi4ELi3EEENS4_18smem_ptr_flag_bitsILi8EEENST_INS5_IJNSA_ILi8EEESH_EEENS5_IJSH_SB_EEEEEEEvNS4_8identityES10_S1A_vS1B_EENS_8epilogue10collective6detail29Sm90TmaWarpSpecializedAdapterINS1E_15DefaultEpilogueISJ_SK_SK_NS1D_6thread17LinearCombinationISJ_Li1EffLNS1I_9ScaleType4KindE0ELNS_15FloatRoundStyleE2ESJ_EENS1_15EpilogueDefaultEEEEEvvEEEEvNT_6ParamsE:
	.zero		1664


//--------------------- SYMBOLS --------------------------

	.type		.nv.reservedSmem.offset0,@object
	.size		.nv.reservedSmem.offset0,0x4
